// auto-generated by cutlass_sweep.gemm — config: {"arch": "sm_100", "cluster_m": 1, "cluster_n": 1, "dtype": "e4m3", "stages": 4, "tile_k": 128, "tile_m": 128, "tile_n": 128}
#include "cutlass/cutlass.h"
#include "cutlass/gemm/collective/collective_builder.hpp"
#include "cutlass/gemm/device/gemm_universal_adapter.h"
#include "cutlass/gemm/kernel/gemm_universal.hpp"
#include "cutlass/epilogue/collective/collective_builder.hpp"

using ElemA = cutlass::float_e4m3_t;
using ElemB = cutlass::float_e4m3_t;
using ElemCD = cutlass::float_e4m3_t;
using Acc  = float;
using TileShape    = cute::Shape<cute::_128, cute::_128, cute::_128>;
using ClusterShape = cute::Shape<cute::_1, cute::_1, cute::_1>;

using CollectiveEpilogue = typename cutlass::epilogue::collective::CollectiveBuilder<
    cutlass::arch::Sm100, cutlass::arch::OpClassTensorOp,
    TileShape, ClusterShape,
    cutlass::epilogue::collective::EpilogueTileAuto,
    Acc, Acc,
    ElemCD, cutlass::layout::RowMajor, 128 / cutlass::sizeof_bits<ElemCD>::value,
    ElemCD, cutlass::layout::RowMajor, 128 / cutlass::sizeof_bits<ElemCD>::value,
    cutlass::epilogue::collective::EpilogueScheduleAuto
  >::CollectiveOp;

using CollectiveMainloop = typename cutlass::gemm::collective::CollectiveBuilder<
    cutlass::arch::Sm100, cutlass::arch::OpClassTensorOp,
    ElemA, cutlass::layout::RowMajor, 128 / cutlass::sizeof_bits<ElemA>::value,
    ElemB, cutlass::layout::ColumnMajor, 128 / cutlass::sizeof_bits<ElemB>::value,
    Acc,
    TileShape, ClusterShape,
    cutlass::gemm::collective::StageCount<4>,
    cutlass::gemm::collective::KernelScheduleAuto
  >::CollectiveOp;

using GemmKernel = cutlass::gemm::kernel::GemmUniversal<
    cute::Shape<int,int,int,int>,
    CollectiveMainloop,
    CollectiveEpilogue
>;
using Gemm = cutlass::gemm::device::GemmUniversalAdapter<GemmKernel>;

// Force the device kernel symbol into the cubin without needing a host main.
auto* _anchor = &cutlass::device_kernel<GemmKernel>;


// ===== COMPILED SASS (sm_100a) =====

	.target	sm_100a

	.elftype	@"ET_EXEC"


//--------------------- .note.nv.tkinfo           --------------------------
	.section	.note.nv.tkinfo,"",@"SHT_NOTE"
	.sectionflags	@"SHF_NOTE_NV_TKINFO"
	.tkinfo
        /*0018*/ 	.word	0x00000002
        /*0030*/ 	.string	""
        /*0030*/ 	.string	"ptxas"
        /*0030*/ 	.string	"Cuda compilation tools, release 13.0, V13.0.88"
        /*0030*/ 	.string	"Build cuda_13.0.r13.0/compiler.36424714_0"
        /*0030*/ 	.string	"-arch sm_100a -m 64 "



//--------------------- .note.nv.cuinfo           --------------------------
	.section	.note.nv.cuinfo,"",@"SHT_NOTE"
	.sectionflags	@"SHF_NOTE_NV_CUINFO"
        /*0018*/ 	.short	0x0002
        /*001a*/ 	.short	0x0064
        /*001c*/ 	.short	0x0082
	.zero		2


//--------------------- .nv.info                  --------------------------
	.section	.nv.info,"",@"SHT_CUDA_INFO"
	.align	4


	//----- nvinfo : EIATTR_REGCOUNT
	.align		4
        /*0000*/ 	.byte	0x04, 0x2f
        /*0002*/ 	.short	(.L_19 - .L_18)
	.align		4
.L_18:
        /*0004*/ 	.word	index@(_ZN7cutlass13device_kernelINS_4gemm6kernel13GemmUniversalIN4cute5tupleIJiiiiEEENS1_10collective13CollectiveMmaINS1_35MainloopSm100TmaUmmaWarpSpecializedILi4ELi2ELi4ENS5_IJNS4_1CILi1EEESB_SB_EEEEENS5_IJNSA_ILi128EEESE_SE_EEENS_12float_e4m3_tENS5_IJlSB_lEEESG_SH_NS4_8TiledMMAINS4_8MMA_AtomIJNS4_10MMA_TraitsINS4_19SM100_MMA_F8F6F4_SSEJSG_SG_fSE_SE_NS4_17integral_constantINS4_4UMMA5MajorELSO_0EEESP_NSM_INSN_7ScaleInELSQ_0EEESR_EEEEEENS4_6LayoutISC_NS5_IJNSA_ILi0EEESV_SV_EEEEENS5_IJNS4_10UnderscoreESY_SY_EEEEENS4_13SM90_TMA_LOADENS4_14ComposedLayoutINS4_7SwizzleILi3ELi4ELi3EEENS4_18smem_ptr_flag_bitsILi8EEENSU_INS5_IJNSA_ILi8EEESE_EEENS5_IJSE_SB_EEEEEEEvNS4_8identityES11_S1B_vS1C_EENS_8epilogue10collective18CollectiveEpilogueINS1E_23Sm100TmaWarpSpecializedILi2ELi2ELi64ELb0ELb0EEEJSF_NS5_IJNSU_ISE_SB_EENSU_INSA_ILi64EEESB_EEEEESG_SH_SG_SH_NS1E_6fusion15FusionCallbacksIS1I_NS1N_17LinearCombinationISG_fSG_fLNS_15FloatRoundStyleE2EEESF_S1M_JEEENS4_5SM1004TMEM4LOAD26SM100_TMEM_LOAD_32dp32b64xES11_NS12_INS13_ILi2ELi4ELi3EEES16_NSU_INS5_IJS17_S1K_EEENS5_IJS1K_SB_EEEEEEENS4_39AutoVectorizingCopyWithAssumedAlignmentILi128EEENS4_14SM90_TMA_STOREES21_S23_S23_EEEvvEEEEvNT_6ParamsE)
        /*0008*/ 	.word	0x000000e0


	//----- nvinfo : EIATTR_FRAME_SIZE
	.align		4
.L_19:
        /*000c*/ 	.byte	0x04, 0x11
        /*000e*/ 	.short	(.L_21 - .L_20)
	.align		4
.L_20:
        /*0010*/ 	.word	index@($__internal_2_$__cuda_sm10x_tcgen05_guardrail_trap_unallocated_columns_being_dealloced)
        /*0014*/ 	.word	0x00000000


	//----- nvinfo : EIATTR_FRAME_SIZE
	.align		4
.L_21:
        /*0018*/ 	.byte	0x04, 0x11
        /*001a*/ 	.short	(.L_23 - .L_22)
	.align		4
.L_22:
        /*001c*/ 	.word	index@($__internal_1_$__cuda_sm10x_tcgen05_guardrail_trap_phase_invalid_during_alloc)
        /*0020*/ 	.word	0x00000000


	//----- nvinfo : EIATTR_FRAME_SIZE
	.align		4
.L_23:
        /*0024*/ 	.byte	0x04, 0x11
        /*0026*/ 	.short	(.L_25 - .L_24)
	.align		4
.L_24:
        /*0028*/ 	.word	index@($__internal_0_$__cuda_sm10x_tcgen05_guardrail_trap_col_being_dealloced_not_returned_by_alloc)
        /*002c*/ 	.word	0x00000000


	//----- nvinfo : EIATTR_FRAME_SIZE
	.align		4
.L_25:
        /*0030*/ 	.byte	0x04, 0x11
        /*0032*/ 	.short	(.L_27 - .L_26)
	.align		4
.L_26:
        /*0034*/ 	.word	index@(_ZN7cutlass13device_kernelINS_4gemm6kernel13GemmUniversalIN4cute5tupleIJiiiiEEENS1_10collective13CollectiveMmaINS1_35MainloopSm100TmaUmmaWarpSpecializedILi4ELi2ELi4ENS5_IJNS4_1CILi1EEESB_SB_EEEEENS5_IJNSA_ILi128EEESE_SE_EEENS_12float_e4m3_tENS5_IJlSB_lEEESG_SH_NS4_8TiledMMAINS4_8MMA_AtomIJNS4_10MMA_TraitsINS4_19SM100_MMA_F8F6F4_SSEJSG_SG_fSE_SE_NS4_17integral_constantINS4_4UMMA5MajorELSO_0EEESP_NSM_INSN_7ScaleInELSQ_0EEESR_EEEEEENS4_6LayoutISC_NS5_IJNSA_ILi0EEESV_SV_EEEEENS5_IJNS4_10UnderscoreESY_SY_EEEEENS4_13SM90_TMA_LOADENS4_14ComposedLayoutINS4_7SwizzleILi3ELi4ELi3EEENS4_18smem_ptr_flag_bitsILi8EEENSU_INS5_IJNSA_ILi8EEESE_EEENS5_IJSE_SB_EEEEEEEvNS4_8identityES11_S1B_vS1C_EENS_8epilogue10collective18CollectiveEpilogueINS1E_23Sm100TmaWarpSpecializedILi2ELi2ELi64ELb0ELb0EEEJSF_NS5_IJNSU_ISE_SB_EENSU_INSA_ILi64EEESB_EEEEESG_SH_SG_SH_NS1E_6fusion15FusionCallbacksIS1I_NS1N_17LinearCombinationISG_fSG_fLNS_15FloatRoundStyleE2EEESF_S1M_JEEENS4_5SM1004TMEM4LOAD26SM100_TMEM_LOAD_32dp32b64xES11_NS12_INS13_ILi2ELi4ELi3EEES16_NSU_INS5_IJS17_S1K_EEENS5_IJS1K_SB_EEEEEEENS4_39AutoVectorizingCopyWithAssumedAlignmentILi128EEENS4_14SM90_TMA_STOREES21_S23_S23_EEEvvEEEEvNT_6ParamsE)
        /*0038*/ 	.word	0x00000000


	//----- nvinfo : EIATTR_MIN_STACK_SIZE
	.align		4
.L_27:
        /*003c*/ 	.byte	0x04, 0x12
        /*003e*/ 	.short	(.L_29 - .L_28)
	.align		4
.L_28:
        /*0040*/ 	.word	index@(_ZN7cutlass13device_kernelINS_4gemm6kernel13GemmUniversalIN4cute5tupleIJiiiiEEENS1_10collective13CollectiveMmaINS1_35MainloopSm100TmaUmmaWarpSpecializedILi4ELi2ELi4ENS5_IJNS4_1CILi1EEESB_SB_EEEEENS5_IJNSA_ILi128EEESE_SE_EEENS_12float_e4m3_tENS5_IJlSB_lEEESG_SH_NS4_8TiledMMAINS4_8MMA_AtomIJNS4_10MMA_TraitsINS4_19SM100_MMA_F8F6F4_SSEJSG_SG_fSE_SE_NS4_17integral_constantINS4_4UMMA5MajorELSO_0EEESP_NSM_INSN_7ScaleInELSQ_0EEESR_EEEEEENS4_6LayoutISC_NS5_IJNSA_ILi0EEESV_SV_EEEEENS5_IJNS4_10UnderscoreESY_SY_EEEEENS4_13SM90_TMA_LOADENS4_14ComposedLayoutINS4_7SwizzleILi3ELi4ELi3EEENS4_18smem_ptr_flag_bitsILi8EEENSU_INS5_IJNSA_ILi8EEESE_EEENS5_IJSE_SB_EEEEEEEvNS4_8identityES11_S1B_vS1C_EENS_8epilogue10collective18CollectiveEpilogueINS1E_23Sm100TmaWarpSpecializedILi2ELi2ELi64ELb0ELb0EEEJSF_NS5_IJNSU_ISE_SB_EENSU_INSA_ILi64EEESB_EEEEESG_SH_SG_SH_NS1E_6fusion15FusionCallbacksIS1I_NS1N_17LinearCombinationISG_fSG_fLNS_15FloatRoundStyleE2EEESF_S1M_JEEENS4_5SM1004TMEM4LOAD26SM100_TMEM_LOAD_32dp32b64xES11_NS12_INS13_ILi2ELi4ELi3EEES16_NSU_INS5_IJS17_S1K_EEENS5_IJS1K_SB_EEEEEEENS4_39AutoVectorizingCopyWithAssumedAlignmentILi128EEENS4_14SM90_TMA_STOREES21_S23_S23_EEEvvEEEEvNT_6ParamsE)
        /*0044*/ 	.word	0x00000000
.L_29:


//--------------------- .nv.compat                --------------------------
	.section	.nv.compat,"",@"SHT_CUDA_COMPAT_INFO"
	.align	4
        /*0000*/ 	.byte	0x02, 0x09, 0x01, 0x00, 0x02, 0x02, 0x02, 0x00, 0x02, 0x05, 0x05, 0x00, 0x03, 0x07, 0x01, 0x01
        /*0010*/ 	.byte	0x02, 0x03, 0x01, 0x00, 0x02, 0x06, 0x01, 0x00, 0x04, 0x0b, 0x08, 0x00, 0x09, 0x00, 0x00, 0x00
        /*0020*/ 	.byte	0x00, 0x00, 0x00, 0x00


//--------------------- .nv.info._ZN7cutlass13device_kernelINS_4gemm6kernel13GemmUniversalIN4cute5tupleIJiiiiEEENS1_10collective13CollectiveMmaINS1_35MainloopSm100TmaUmmaWarpSpecializedILi4ELi2ELi4ENS5_IJNS4_1CILi1EEESB_SB_EEEEENS5_IJNSA_ILi128EEESE_SE_EEENS_12float_e4m3_tENS5_IJlSB_lEEESG_SH_NS4_8TiledMMAINS4_8MMA_AtomIJNS4_10MMA_TraitsINS4_19SM100_MMA_F8F6F4_SSEJSG_SG_fSE_SE_NS4_17integral_constantINS4_4UMMA5MajorELSO_0EEESP_NSM_INSN_7ScaleInELSQ_0EEESR_EEEEEENS4_6LayoutISC_NS5_IJNSA_ILi0EEESV_SV_EEEEENS5_IJNS4_10UnderscoreESY_SY_EEEEENS4_13SM90_TMA_LOADENS4_14ComposedLayoutINS4_7SwizzleILi3ELi4ELi3EEENS4_18smem_ptr_flag_bitsILi8EEENSU_INS5_IJNSA_ILi8EEESE_EEENS5_IJSE_SB_EEEEEEEvNS4_8identityES11_S1B_vS1C_EENS_8epilogue10collective18CollectiveEpilogueINS1E_23Sm100TmaWarpSpecializedILi2ELi2ELi64ELb0ELb0EEEJSF_NS5_IJNSU_ISE_SB_EENSU_INSA_ILi64EEESB_EEEEESG_SH_SG_SH_NS1E_6fusion15FusionCallbacksIS1I_NS1N_17LinearCombinationISG_fSG_fLNS_15FloatRoundStyleE2EEESF_S1M_JEEENS4_5SM1004TMEM4LOAD26SM100_TMEM_LOAD_32dp32b64xES11_NS12_INS13_ILi2ELi4ELi3EEES16_NSU_INS5_IJS17_S1K_EEENS5_IJS1K_SB_EEEEEEENS4_39AutoVectorizingCopyWithAssumedAlignmentILi128EEENS4_14SM90_TMA_STOREES21_S23_S23_EEEvvEEEEvNT_6ParamsE --------------------------
	.section	.nv.info._ZN7cutlass13device_kernelINS_4gemm6kernel13GemmUniversalIN4cute5tupleIJiiiiEEENS1_10collective13CollectiveMmaINS1_35MainloopSm100TmaUmmaWarpSpecializedILi4ELi2ELi4ENS5_IJNS4_1CILi1EEESB_SB_EEEEENS5_IJNSA_ILi128EEESE_SE_EEENS_12float_e4m3_tENS5_IJlSB_lEEESG_SH_NS4_8TiledMMAINS4_8MMA_AtomIJNS4_10MMA_TraitsINS4_19SM100_MMA_F8F6F4_SSEJSG_SG_fSE_SE_NS4_17integral_constantINS4_4UMMA5MajorELSO_0EEESP_NSM_INSN_7ScaleInELSQ_0EEESR_EEEEEENS4_6LayoutISC_NS5_IJNSA_ILi0EEESV_SV_EEEEENS5_IJNS4_10UnderscoreESY_SY_EEEEENS4_13SM90_TMA_LOADENS4_14ComposedLayoutINS4_7SwizzleILi3ELi4ELi3EEENS4_18smem_ptr_flag_bitsILi8EEENSU_INS5_IJNSA_ILi8EEESE_EEENS5_IJSE_SB_EEEEEEEvNS4_8identityES11_S1B_vS1C_EENS_8epilogue10collective18CollectiveEpilogueINS1E_23Sm100TmaWarpSpecializedILi2ELi2ELi64ELb0ELb0EEEJSF_NS5_IJNSU_ISE_SB_EENSU_INSA_ILi64EEESB_EEEEESG_SH_SG_SH_NS1E_6fusion15FusionCallbacksIS1I_NS1N_17LinearCombinationISG_fSG_fLNS_15FloatRoundStyleE2EEESF_S1M_JEEENS4_5SM1004TMEM4LOAD26SM100_TMEM_LOAD_32dp32b64xES11_NS12_INS13_ILi2ELi4ELi3EEES16_NSU_INS5_IJS17_S1K_EEENS5_IJS1K_SB_EEEEEEENS4_39AutoVectorizingCopyWithAssumedAlignmentILi128EEENS4_14SM90_TMA_STOREES21_S23_S23_EEEvvEEEEvNT_6ParamsE,"",@"SHT_CUDA_INFO"
	.sectionflags	@""
	.align	4


	//----- nvinfo : EIATTR_CUDA_API_VERSION
	.align		4
        /*0000*/ 	.byte	0x04, 0x37
        /*0002*/ 	.short	(.L_31 - .L_30)
.L_30:
        /*0004*/ 	.word	0x00000082


	//----- nvinfo : EIATTR_KPARAM_INFO
	.align		4
.L_31:
        /*0008*/ 	.byte	0x04, 0x17
        /*000a*/ 	.short	(.L_33 - .L_32)
.L_32:
        /*000c*/ 	.word	0x00000000
        /*0010*/ 	.short	0x0000
        /*0012*/ 	.short	0x0000
        /*0014*/ 	.byte	0x00, 0xf0, 0x01, 0x20


	//----- nvinfo : EIATTR_AT_ENTRY_FRAGMENTS
	.align		4
.L_33:
        /*0018*/ 	.byte	0x04, 0x4f
        /*001a*/ 	.short	(.L_35 - .L_34)


	//   ....[0]....
.L_34:
        /*001c*/ 	.word	0x00000006


	//----- nvinfo : EIATTR_RESERVED_SMEM_USED
	.align		4
.L_35:
        /*0020*/ 	.byte	0x01, 0x41
	.zero		2


	//----- nvinfo : EIATTR_SPARSE_MMA_MASK
	.align		4
        /*0024*/ 	.byte	0x03, 0x50
        /*0026*/ 	.short	0x0000


	//----- nvinfo : EIATTR_TCGEN05_1CTA_USED
	.align		4
        /*0028*/ 	.byte	0x01, 0x51
	.zero		2


	//----- nvinfo : EIATTR_MAXREG_COUNT
	.align		4
        /*002c*/ 	.byte	0x03, 0x1b
        /*002e*/ 	.short	0x00ff


	//----- nvinfo : EIATTR_NUM_BARRIERS
	.align		4
        /*0030*/ 	.byte	0x02, 0x4c
        /*0032*/ 	.byte	0x07
	.zero		1


	//----- nvinfo : EIATTR_EXTERNS
	.align		4
        /*0034*/ 	.byte	0x04, 0x0f
        /*0036*/ 	.short	(.L_37 - .L_36)


	//   ....[0]....
	.align		4
.L_36:
        /*0038*/ 	.word	index@(__assertfail)


	//----- nvinfo : EIATTR_MERCURY_ISA_VERSION
	.align		4
.L_37:
        /*003c*/ 	.byte	0x03, 0x5f
        /*003e*/ 	.short	0x0101


	//----- nvinfo : EIATTR_INT_WARP_WIDE_INSTR_OFFSETS
	.align		4
        /*0040*/ 	.byte	0x04, 0x31
        /*0042*/ 	.short	(.L_39 - .L_38)


	//   ....[0]....
.L_38:
        /*0044*/ 	.word	0x00001d80


	//   ....[1]....
        /*0048*/ 	.word	0x000037d0


	//   ....[2]....
        /*004c*/ 	.word	0x000037f0


	//   ....[3]....
        /*0050*/ 	.word	0x00003820


	//   ....[4]....
        /*0054*/ 	.word	0x00004150


	//   ....[5]....
        /*0058*/ 	.word	0x000041c0


	//   ....[6]....
        /*005c*/ 	.word	0x000043a0


	//   ....[7]....
        /*0060*/ 	.word	0x00004500


	//----- nvinfo : EIATTR_COOP_GROUP_MASK_REGIDS
	.align		4
.L_39:
        /*0064*/ 	.byte	0x04, 0x29
        /*0066*/ 	.short	(.L_41 - .L_40)


	//   ....[0]....
.L_40:
        /*0068*/ 	.word	0xffffffff


	//   ....[1]....
        /*006c*/ 	.word	0xffffffff


	//   ....[2]....
        /*0070*/ 	.word	0xffffffff


	//   ....[3]....
        /*0074*/ 	.word	0xffffffff


	//   ....[4]....
        /*0078*/ 	.word	0xffffffff


	//   ....[5]....
        /*007c*/ 	.word	0xffffffff


	//   ....[6]....
        /*0080*/ 	.word	0xffffffff


	//   ....[7]....
        /*0084*/ 	.word	0xffffffff


	//   ....[8]....
        /*0088*/ 	.word	0xffffffff


	//   ....[9]....
        /*008c*/ 	.word	0xffffffff


	//   ....[10]....
        /*0090*/ 	.word	0xffffffff


	//   ....[11]....
        /*0094*/ 	.word	0xffffffff


	//   ....[12]....
        /*0098*/ 	.word	0xffffffff


	//----- nvinfo : EIATTR_COOP_GROUP_INSTR_OFFSETS
	.align		4
.L_41:
        /*009c*/ 	.byte	0x04, 0x28
        /*009e*/ 	.short	(.L_43 - .L_42)


	//   ....[0]....
.L_42:
        /*00a0*/ 	.word	0x00000090


	//   ....[1]....
        /*00a4*/ 	.word	0x000004d0


	//   ....[2]....
        /*00a8*/ 	.word	0x00000640


	//   ....[3]....
        /*00ac*/ 	.word	0x000007a0


	//   ....[4]....
        /*00b0*/ 	.word	0x000008a0


	//   ....[5]....
        /*00b4*/ 	.word	0x00000a10


	//   ....[6]....
        /*00b8*/ 	.word	0x00000bb0


	//   ....[7]....
        /*00bc*/ 	.word	0x00001c60


	//   ....[8]....
        /*00c0*/ 	.word	0x00002a40


	//   ....[9]....
        /*00c4*/ 	.word	0x00002c50


	//   ....[10]....
        /*00c8*/ 	.word	0x00002c80


	//   ....[11]....
        /*00cc*/ 	.word	0x000036b0


	//   ....[12]....
        /*00d0*/ 	.word	0x000038e0


	//----- nvinfo : EIATTR_VRC_CTA_INIT_COUNT
	.align		4
.L_43:
        /*00d4*/ 	.byte	0x02, 0x4a
        /*00d6*/ 	.byte	0x80
	.zero		1


	//----- nvinfo : EIATTR_SYSCALL_OFFSETS
	.align		4
        /*00d8*/ 	.byte	0x04, 0x46
        /*00da*/ 	.short	(.L_45 - .L_44)


	//   ....[0]....
.L_44:
        /*00dc*/ 	.word	0x00004f30


	//   ....[1]....
        /*00e0*/ 	.word	0x00005070


	//   ....[2]....
        /*00e4*/ 	.word	0x000058d0


	//   ....[3]....
        /*00e8*/ 	.word	0x00006ee0


	//----- nvinfo : EIATTR_MBARRIER_INSTR_OFFSETS
	.align		4
.L_45:
        /*00ec*/ 	.byte	0x04, 0x39
        /*00ee*/ 	.short	(.L_47 - .L_46)


	//   ....[0]....
.L_46:
        /*00f0*/ 	.word	0x000005b0
        /*00f4*/ 	.word	0x000000ff
        /*00f8*/ 	.word	0x00000000
        /*00fc*/ 	.short	0x0100
        /*00fe*/ 	.byte	0x05
	.zero		1


	//   ....[1]....
        /*0100*/ 	.word	0x000005c0
        /*0104*/ 	.word	0x000000ff
        /*0108*/ 	.word	0x00000020
        /*010c*/ 	.short	0x0100
        /*010e*/ 	.byte	0x05
	.zero		1


	//   ....[2]....
        /*0110*/ 	.word	0x000005d0
        /*0114*/ 	.word	0x000000ff
        /*0118*/ 	.word	0x00000008
        /*011c*/ 	.short	0x0100
        /*011e*/ 	.byte	0x05
	.zero		1


	//   ....[3]....
        /*0120*/ 	.word	0x000005e0
        /*0124*/ 	.word	0x000000ff
        /*0128*/ 	.word	0x00000028
        /*012c*/ 	.short	0x0100
        /*012e*/ 	.byte	0x05
	.zero		1


	//   ....[4]....
        /*0130*/ 	.word	0x000005f0
        /*0134*/ 	.word	0x000000ff
        /*0138*/ 	.word	0x00000010
        /*013c*/ 	.short	0x0100
        /*013e*/ 	.byte	0x05
	.zero		1


	//   ....[5]....
        /*0140*/ 	.word	0x00000600
        /*0144*/ 	.word	0x000000ff
        /*0148*/ 	.word	0x00000030
        /*014c*/ 	.short	0x0100
        /*014e*/ 	.byte	0x05
	.zero		1


	//   ....[6]....
        /*0150*/ 	.word	0x00000610
        /*0154*/ 	.word	0x000000ff
        /*0158*/ 	.word	0x00000018
        /*015c*/ 	.short	0x0100
        /*015e*/ 	.byte	0x05
	.zero		1


	//   ....[7]....
        /*0160*/ 	.word	0x00000620
        /*0164*/ 	.word	0x000000ff
        /*0168*/ 	.word	0x00000038
        /*016c*/ 	.short	0x0100
        /*016e*/ 	.byte	0x05
	.zero		1


	//   ....[8]....
        /*0170*/ 	.word	0x00000750
        /*0174*/ 	.word	0x000000ff
        /*0178*/ 	.word	0x00000040
        /*017c*/ 	.short	0x0100
        /*017e*/ 	.byte	0x07
	.zero		1


	//   ....[9]....
        /*0180*/ 	.word	0x00000760
        /*0184*/ 	.word	0x000000ff
        /*0188*/ 	.word	0x00000050
        /*018c*/ 	.short	0x0100
        /*018e*/ 	.byte	0x07
	.zero		1


	//   ....[10]....
        /*0190*/ 	.word	0x00000770
        /*0194*/ 	.word	0x000000ff
        /*0198*/ 	.word	0x00000048
        /*019c*/ 	.short	0x0100
        /*019e*/ 	.byte	0x07
	.zero		1


	//   ....[11]....
        /*01a0*/ 	.word	0x00000780
        /*01a4*/ 	.word	0x000000ff
        /*01a8*/ 	.word	0x00000058
        /*01ac*/ 	.short	0x0100
        /*01ae*/ 	.byte	0x07
	.zero		1


	//   ....[12]....
        /*01b0*/ 	.word	0x00000870
        /*01b4*/ 	.word	0x000000ff
        /*01b8*/ 	.word	0x00000060
        /*01bc*/ 	.short	0x0100
        /*01be*/ 	.byte	0x05
	.zero		1


	//   ....[13]....
        /*01c0*/ 	.word	0x00000880
        /*01c4*/ 	.word	0x000000ff
        /*01c8*/ 	.word	0x00000068
        /*01cc*/ 	.short	0x0100
        /*01ce*/ 	.byte	0x05
	.zero		1


	//   ....[14]....
        /*01d0*/ 	.word	0x000009c0
        /*01d4*/ 	.word	0x000000ff
        /*01d8*/ 	.word	0x00000070
        /*01dc*/ 	.short	0x0100
        /*01de*/ 	.byte	0x05
	.zero		1


	//   ....[15]....
        /*01e0*/ 	.word	0x000009d0
        /*01e4*/ 	.word	0x000000ff
        /*01e8*/ 	.word	0x00000080
        /*01ec*/ 	.short	0x0100
        /*01ee*/ 	.byte	0x05
	.zero		1


	//   ....[16]....
        /*01f0*/ 	.word	0x000009e0
        /*01f4*/ 	.word	0x000000ff
        /*01f8*/ 	.word	0x00000078
        /*01fc*/ 	.short	0x0100
        /*01fe*/ 	.byte	0x05
	.zero		1


	//   ....[17]....
        /*0200*/ 	.word	0x000009f0
        /*0204*/ 	.word	0x000000ff
        /*0208*/ 	.word	0x00000088
        /*020c*/ 	.short	0x0100
        /*020e*/ 	.byte	0x05
	.zero		1


	//   ....[18]....
        /*0210*/ 	.word	0x00000b20
        /*0214*/ 	.word	0x000000ff
        /*0218*/ 	.word	0x00000090
        /*021c*/ 	.short	0x0100
        /*021e*/ 	.byte	0x07
	.zero		1


	//   ....[19]....
        /*0220*/ 	.word	0x00000b30
        /*0224*/ 	.word	0x000000ff
        /*0228*/ 	.word	0x000000b0
        /*022c*/ 	.short	0x0100
        /*022e*/ 	.byte	0x07
	.zero		1


	//   ....[20]....
        /*0230*/ 	.word	0x00000b40
        /*0234*/ 	.word	0x000000ff
        /*0238*/ 	.word	0x00000098
        /*023c*/ 	.short	0x0100
        /*023e*/ 	.byte	0x07
	.zero		1


	//   ....[21]....
        /*0240*/ 	.word	0x00000b50
        /*0244*/ 	.word	0x000000ff
        /*0248*/ 	.word	0x000000b8
        /*024c*/ 	.short	0x0100
        /*024e*/ 	.byte	0x07
	.zero		1


	//   ....[22]....
        /*0250*/ 	.word	0x00000b60
        /*0254*/ 	.word	0x000000ff
        /*0258*/ 	.word	0x000000a0
        /*025c*/ 	.short	0x0100
        /*025e*/ 	.byte	0x07
	.zero		1


	//   ....[23]....
        /*0260*/ 	.word	0x00000b70
        /*0264*/ 	.word	0x000000ff
        /*0268*/ 	.word	0x000000c0
        /*026c*/ 	.short	0x0100
        /*026e*/ 	.byte	0x07
	.zero		1


	//   ....[24]....
        /*0270*/ 	.word	0x00000b80
        /*0274*/ 	.word	0x000000ff
        /*0278*/ 	.word	0x000000a8
        /*027c*/ 	.short	0x0100
        /*027e*/ 	.byte	0x07
	.zero		1


	//   ....[25]....
        /*0280*/ 	.word	0x00000b90
        /*0284*/ 	.word	0x000000ff
        /*0288*/ 	.word	0x000000c8
        /*028c*/ 	.short	0x0100
        /*028e*/ 	.byte	0x07
	.zero		1


	//   ....[26]....
        /*0290*/ 	.word	0x00000c80
        /*0294*/ 	.word	0x000000ff
        /*0298*/ 	.word	0x000000d0
        /*029c*/ 	.short	0x0100
        /*029e*/ 	.byte	0x05
	.zero		1


	//   ....[27]....
        /*02a0*/ 	.word	0x00000c90
        /*02a4*/ 	.word	0x000000ff
        /*02a8*/ 	.word	0x000000e0
        /*02ac*/ 	.short	0x0100
        /*02ae*/ 	.byte	0x05
	.zero		1


	//   ....[28]....
        /*02b0*/ 	.word	0x00000ca0
        /*02b4*/ 	.word	0x000000ff
        /*02b8*/ 	.word	0x000000d8
        /*02bc*/ 	.short	0x0100
        /*02be*/ 	.byte	0x05
	.zero		1


	//   ....[29]....
        /*02c0*/ 	.word	0x00000cb0
        /*02c4*/ 	.word	0x000000ff
        /*02c8*/ 	.word	0x000000e8
        /*02cc*/ 	.short	0x0100
        /*02ce*/ 	.byte	0x05
	.zero		1


	//   ....[30]....
        /*02d0*/ 	.word	0x00001580
        /*02d4*/ 	.word	0x00000003
        /*02d8*/ 	.word	0x000000e0
        /*02dc*/ 	.short	0x010a
        /*02de*/ 	.byte	0xff
	.zero		1


	//   ....[31]....
        /*02e0*/ 	.word	0x000015b0
        /*02e4*/ 	.word	0x00000003
        /*02e8*/ 	.word	0x000000d0
        /*02ec*/ 	.short	0x0101
        /*02ee*/ 	.byte	0xff
	.zero		1


	//   ....[32]....
        /*02f0*/ 	.word	0x00001680
        /*02f4*/ 	.word	0x000000ff
        /*02f8*/ 	.word	0x00000020
        /*02fc*/ 	.short	0x010a
        /*02fe*/ 	.byte	0x08
	.zero		1


	//   ....[33]....
        /*0300*/ 	.word	0x00001720
        /*0304*/ 	.word	0x000000ff
        /*0308*/ 	.word	0x00000020
        /*030c*/ 	.short	0x010a
        /*030e*/ 	.byte	0x21
	.zero		1


	//   ....[34]....
        /*0310*/ 	.word	0x00001880
        /*0314*/ 	.word	0x000000ff
        /*0318*/ 	.word	0x00000020
        /*031c*/ 	.short	0x010a
        /*031e*/ 	.byte	0x08
	.zero		1


	//   ....[35]....
        /*0320*/ 	.word	0x00001970
        /*0324*/ 	.word	0x000000ff
        /*0328*/ 	.word	0x00000068
        /*032c*/ 	.short	0x0101
        /*032e*/ 	.byte	0x04
	.zero		1


	//   ....[36]....
        /*0330*/ 	.word	0x00001990
        /*0334*/ 	.word	0x000000ff
        /*0338*/ 	.word	0x00000020
        /*033c*/ 	.short	0x010a
        /*033e*/ 	.byte	0x08
	.zero		1


	//   ....[37]....
        /*0340*/ 	.word	0x00001a10
        /*0344*/ 	.word	0x000000ff
        /*0348*/ 	.word	0x00000020
        /*034c*/ 	.short	0x010a
        /*034e*/ 	.byte	0x11
	.zero		1


	//   ....[38]....
        /*0350*/ 	.word	0x00001b70
        /*0354*/ 	.word	0x000000ff
        /*0358*/ 	.word	0x00000020
        /*035c*/ 	.short	0x010a
        /*035e*/ 	.byte	0x08
	.zero		1


	//   ....[39]....
        /*0360*/ 	.word	0x00001c90
        /*0364*/ 	.word	0x00000002
        /*0368*/ 	.word	0x00000070
        /*036c*/ 	.short	0x010a
        /*036e*/ 	.byte	0xff
	.zero		1


	//   ....[40]....
        /*0370*/ 	.word	0x00001d50
        /*0374*/ 	.word	0x00000002
        /*0378*/ 	.word	0x00000000
        /*037c*/ 	.short	0x0101
        /*037e*/ 	.byte	0xff
	.zero		1


	//   ....[41]....
        /*0380*/ 	.word	0x000022b0
        /*0384*/ 	.word	0x000000ff
        /*0388*/ 	.word	0x00000000
        /*038c*/ 	.short	0x010a
        /*038e*/ 	.byte	0x05
	.zero		1


	//   ....[42]....
        /*0390*/ 	.word	0x00002340
        /*0394*/ 	.word	0x000000ff
        /*0398*/ 	.word	0x00000000
        /*039c*/ 	.short	0x010a
        /*039e*/ 	.byte	0x05
	.zero		1


	//   ....[43]....
        /*03a0*/ 	.word	0x000023d0
        /*03a4*/ 	.word	0x000000ff
        /*03a8*/ 	.word	0x00000000
        /*03ac*/ 	.short	0x010a
        /*03ae*/ 	.byte	0x05
	.zero		1


	//   ....[44]....
        /*03b0*/ 	.word	0x00002470
        /*03b4*/ 	.word	0x00000000
        /*03b8*/ 	.word	0x00000000
        /*03bc*/ 	.short	0x010a
        /*03be*/ 	.byte	0xff
	.zero		1


	//   ....[45]....
        /*03c0*/ 	.word	0x00002590
        /*03c4*/ 	.word	0x00000000
        /*03c8*/ 	.word	0x000000d0
        /*03cc*/ 	.short	0x010a
        /*03ce*/ 	.byte	0xff
	.zero		1


	//   ....[46]....
        /*03d0*/ 	.word	0x000025f0
        /*03d4*/ 	.word	0x00000004
        /*03d8*/ 	.word	0x00000000
        /*03dc*/ 	.short	0x0101
        /*03de*/ 	.byte	0xff
	.zero		1


	//   ....[47]....
        /*03e0*/ 	.word	0x00002610
        /*03e4*/ 	.word	0x000000ff
        /*03e8*/ 	.word	0x00000080
        /*03ec*/ 	.short	0x010a
        /*03ee*/ 	.byte	0x05
	.zero		1


	//   ....[48]....
        /*03f0*/ 	.word	0x00002730
        /*03f4*/ 	.word	0x00000000
        /*03f8*/ 	.word	0x00000070
        /*03fc*/ 	.short	0x010a
        /*03fe*/ 	.byte	0xff
	.zero		1


	//   ....[49]....
        /*0400*/ 	.word	0x00002840
        /*0404*/ 	.word	0x00000000
        /*0408*/ 	.word	0x00000000
        /*040c*/ 	.short	0x0101
        /*040e*/ 	.byte	0xff
	.zero		1


	//   ....[50]....
        /*0410*/ 	.word	0x000028d0
        /*0414*/ 	.word	0x000000ff
        /*0418*/ 	.word	0x00000080
        /*041c*/ 	.short	0x0106
        /*041e*/ 	.byte	0x05
	.zero		1


	//   ....[51]....
        /*0420*/ 	.word	0x000028f0
        /*0424*/ 	.word	0x000000ff
        /*0428*/ 	.word	0x00000080
        /*042c*/ 	.short	0x010a
        /*042e*/ 	.byte	0x05
	.zero		1


	//   ....[52]....
        /*0430*/ 	.word	0x00002980
        /*0434*/ 	.word	0x000000ff
        /*0438*/ 	.word	0x00000080
        /*043c*/ 	.short	0x0106
        /*043e*/ 	.byte	0x04
	.zero		1


	//   ....[53]....
        /*0440*/ 	.word	0x000029c0
        /*0444*/ 	.word	0x00000000
        /*0448*/ 	.word	0x00000080
        /*044c*/ 	.short	0x010a
        /*044e*/ 	.byte	0xff
	.zero		1


	//   ....[54]....
        /*0450*/ 	.word	0x00002f00
        /*0454*/ 	.word	0x00000000
        /*0458*/ 	.word	0x00000070
        /*045c*/ 	.short	0x010a
        /*045e*/ 	.byte	0xff
	.zero		1


	//   ....[55]....
        /*0460*/ 	.word	0x00003010
        /*0464*/ 	.word	0x00000003
        /*0468*/ 	.word	0x00000000
        /*046c*/ 	.short	0x0101
        /*046e*/ 	.byte	0xff
	.zero		1


	//   ....[56]....
        /*0470*/ 	.word	0x00003020
        /*0474*/ 	.word	0x000000ff
        /*0478*/ 	.word	0x00000000
        /*047c*/ 	.short	0x010a
        /*047e*/ 	.byte	0x06
	.zero		1


	//   ....[57]....
        /*0480*/ 	.word	0x00003040
        /*0484*/ 	.word	0x000000ff
        /*0488*/ 	.word	0x000000b0
        /*048c*/ 	.short	0x010a
        /*048e*/ 	.byte	0x07
	.zero		1


	//   ....[58]....
        /*0490*/ 	.word	0x00003110
        /*0494*/ 	.word	0x000000ff
        /*0498*/ 	.word	0x00000000
        /*049c*/ 	.short	0x010a
        /*049e*/ 	.byte	0x06
	.zero		1


	//   ....[59]....
        /*04a0*/ 	.word	0x00003240
        /*04a4*/ 	.word	0x000000ff
        /*04a8*/ 	.word	0x00000000
        /*04ac*/ 	.short	0x010a
        /*04ae*/ 	.byte	0x1a
	.zero		1


	//   ....[60]....
        /*04b0*/ 	.word	0x000034e0
        /*04b4*/ 	.word	0x000000ff
        /*04b8*/ 	.word	0x00000000
        /*04bc*/ 	.short	0x010a
        /*04be*/ 	.byte	0x06
	.zero		1


	//   ....[61]....
        /*04c0*/ 	.word	0x00003570
        /*04c4*/ 	.word	0x000000ff
        /*04c8*/ 	.word	0x00000000
        /*04cc*/ 	.short	0x010a
        /*04ce*/ 	.byte	0x06
	.zero		1


	//   ....[62]....
        /*04d0*/ 	.word	0x00003600
        /*04d4*/ 	.word	0x000000ff
        /*04d8*/ 	.word	0x00000000
        /*04dc*/ 	.short	0x010a
        /*04de*/ 	.byte	0x06
	.zero		1


	//   ....[63]....
        /*04e0*/ 	.word	0x00003690
        /*04e4*/ 	.word	0x000000ff
        /*04e8*/ 	.word	0x00000000
        /*04ec*/ 	.short	0x010a
        /*04ee*/ 	.byte	0x07
	.zero		1


	//   ....[64]....
        /*04f0*/ 	.word	0x00003af0
        /*04f4*/ 	.word	0x00000000
        /*04f8*/ 	.word	0x00000070
        /*04fc*/ 	.short	0x010a
        /*04fe*/ 	.byte	0xff
	.zero		1


	//   ....[65]....
        /*0500*/ 	.word	0x00003bb0
        /*0504*/ 	.word	0x00000000
        /*0508*/ 	.word	0x00000000
        /*050c*/ 	.short	0x0101
        /*050e*/ 	.byte	0xff
	.zero		1


	//   ....[66]....
        /*0510*/ 	.word	0x00003ed0
        /*0514*/ 	.word	0x000000ff
        /*0518*/ 	.word	0x00000068
        /*051c*/ 	.short	0x010a
        /*051e*/ 	.byte	0x07
	.zero		1


	//   ....[67]....
        /*0520*/ 	.word	0x000040c0
        /*0524*/ 	.word	0x000000ff
        /*0528*/ 	.word	0x00000050
        /*052c*/ 	.short	0x010a
        /*052e*/ 	.byte	0x07
	.zero		1


	//   ....[68]....
        /*0530*/ 	.word	0x00004290
        /*0534*/ 	.word	0x000000ff
        /*0538*/ 	.word	0x00000040
        /*053c*/ 	.short	0x010b
        /*053e*/ 	.byte	0x07
	.zero		1


	//   ....[69]....
        /*0540*/ 	.word	0x00004300
        /*0544*/ 	.word	0x000000ff
        /*0548*/ 	.word	0x00000000
        /*054c*/ 	.short	0x0101
        /*054e*/ 	.byte	0x08
	.zero		1


	//   ....[70]....
        /*0550*/ 	.word	0x00004330
        /*0554*/ 	.word	0x000000ff
        /*0558*/ 	.word	0x00000058
        /*055c*/ 	.short	0x010a
        /*055e*/ 	.byte	0x07
	.zero		1


	//   ....[71]....
        /*0560*/ 	.word	0x00004540
        /*0564*/ 	.word	0x000000ff
        /*0568*/ 	.word	0x00000048
        /*056c*/ 	.short	0x010b
        /*056e*/ 	.byte	0x07
	.zero		1


	//   ....[72]....
        /*0570*/ 	.word	0x00004560
        /*0574*/ 	.word	0x000000ff
        /*0578*/ 	.word	0x00000000
        /*057c*/ 	.short	0x0101
        /*057e*/ 	.byte	0x0d
	.zero		1


	//   ....[73]....
        /*0580*/ 	.word	0x00004590
        /*0584*/ 	.word	0x000000ff
        /*0588*/ 	.word	0x00000050
        /*058c*/ 	.short	0x010a
        /*058e*/ 	.byte	0x07
	.zero		1


	//   ....[74]....
        /*0590*/ 	.word	0x000045d0
        /*0594*/ 	.word	0x00000000
        /*0598*/ 	.word	0x00000058
        /*059c*/ 	.short	0x010a
        /*059e*/ 	.byte	0xff
	.zero		1


	//   ....[75]....
        /*05a0*/ 	.word	0x00004900
        /*05a4*/ 	.word	0x00000000
        /*05a8*/ 	.word	0x00000070
        /*05ac*/ 	.short	0x010a
        /*05ae*/ 	.byte	0xff
	.zero		1


	//   ....[76]....
        /*05b0*/ 	.word	0x00004a10
        /*05b4*/ 	.word	0x00000000
        /*05b8*/ 	.word	0x00000000
        /*05bc*/ 	.short	0x0101
        /*05be*/ 	.byte	0xff
	.zero		1


	//   ....[77]....
        /*05c0*/ 	.word	0x00005470
        /*05c4*/ 	.word	0x00000003
        /*05c8*/ 	.word	0x00000040
        /*05cc*/ 	.short	0x010a
        /*05ce*/ 	.byte	0xff
	.zero		1


	//   ....[78]....
        /*05d0*/ 	.word	0x000054b0
        /*05d4*/ 	.word	0x000000cf
        /*05d8*/ 	.word	0x00000090
        /*05dc*/ 	.short	0x010a
        /*05de*/ 	.byte	0xff
	.zero		1


	//   ....[79]....
        /*05e0*/ 	.word	0x000055e0
        /*05e4*/ 	.word	0x00000003
        /*05e8*/ 	.word	0x00000040
        /*05ec*/ 	.short	0x010a
        /*05ee*/ 	.byte	0xff
	.zero		1


	//   ....[80]....
        /*05f0*/ 	.word	0x00005740
        /*05f4*/ 	.word	0x00000000
        /*05f8*/ 	.word	0x00000000
        /*05fc*/ 	.short	0x0101
        /*05fe*/ 	.byte	0xff
	.zero		1


	//   ....[81]....
        /*0600*/ 	.word	0x000057a0
        /*0604*/ 	.word	0x000000cf
        /*0608*/ 	.word	0x00000090
        /*060c*/ 	.short	0x010a
        /*060e*/ 	.byte	0xff
	.zero		1


	//   ....[82]....
        /*0610*/ 	.word	0x00006b50
        /*0614*/ 	.word	0x000000d2
        /*0618*/ 	.word	0x00000040
        /*061c*/ 	.short	0x010a
        /*061e*/ 	.byte	0xff
	.zero		1


	//   ....[83]....
        /*0620*/ 	.word	0x00006c20
        /*0624*/ 	.word	0x000000d2
        /*0628*/ 	.word	0x00000040
        /*062c*/ 	.short	0x010a
        /*062e*/ 	.byte	0xff
	.zero		1


	//   ....[84]....
        /*0630*/ 	.word	0x00006d60
        /*0634*/ 	.word	0x00000003
        /*0638*/ 	.word	0x00000000
        /*063c*/ 	.short	0x0101
        /*063e*/ 	.byte	0xff
	.zero		1


	//   ....[85]....
        /*0640*/ 	.word	0x00007270
        /*0644*/ 	.word	0x000000ff
        /*0648*/ 	.word	0x00000000
        /*064c*/ 	.short	0x0101
        /*064e*/ 	.byte	0x05
	.zero		1


	//   ....[86]....
        /*0650*/ 	.word	0x000081f0
        /*0654*/ 	.word	0x00000003
        /*0658*/ 	.word	0x000000e0
        /*065c*/ 	.short	0x010a
        /*065e*/ 	.byte	0xff
	.zero		1


	//   ....[87]....
        /*0660*/ 	.word	0x00008250
        /*0664*/ 	.word	0x00000002
        /*0668*/ 	.word	0x00000020
        /*066c*/ 	.short	0x010a
        /*066e*/ 	.byte	0xff
	.zero		1


	//   ....[88]....
        /*0670*/ 	.word	0x000082b0
        /*0674*/ 	.word	0x00000002
        /*0678*/ 	.word	0x00000020
        /*067c*/ 	.short	0x010a
        /*067e*/ 	.byte	0xff
	.zero		1


	//   ....[89]....
        /*0680*/ 	.word	0x00008300
        /*0684*/ 	.word	0x00000002
        /*0688*/ 	.word	0x00000070
        /*068c*/ 	.short	0x010a
        /*068e*/ 	.byte	0xff
	.zero		1


	//   ....[90]....
        /*0690*/ 	.word	0x00008360
        /*0694*/ 	.word	0x00000000
        /*0698*/ 	.word	0x00000000
        /*069c*/ 	.short	0x010a
        /*069e*/ 	.byte	0xff
	.zero		1


	//   ....[91]....
        /*06a0*/ 	.word	0x000083c0
        /*06a4*/ 	.word	0x00000000
        /*06a8*/ 	.word	0x00000000
        /*06ac*/ 	.short	0x010a
        /*06ae*/ 	.byte	0xff
	.zero		1


	//   ....[92]....
        /*06b0*/ 	.word	0x00008420
        /*06b4*/ 	.word	0x00000000
        /*06b8*/ 	.word	0x00000000
        /*06bc*/ 	.short	0x010a
        /*06be*/ 	.byte	0xff
	.zero		1


	//   ....[93]....
        /*06c0*/ 	.word	0x00008470
        /*06c4*/ 	.word	0x00000000
        /*06c8*/ 	.word	0x000000d0
        /*06cc*/ 	.short	0x010a
        /*06ce*/ 	.byte	0xff
	.zero		1


	//   ....[94]....
        /*06d0*/ 	.word	0x000084d0
        /*06d4*/ 	.word	0x00000000
        /*06d8*/ 	.word	0x00000080
        /*06dc*/ 	.short	0x010a
        /*06de*/ 	.byte	0xff
	.zero		1


	//   ....[95]....
        /*06e0*/ 	.word	0x00008520
        /*06e4*/ 	.word	0x00000000
        /*06e8*/ 	.word	0x00000070
        /*06ec*/ 	.short	0x010a
        /*06ee*/ 	.byte	0xff
	.zero		1


	//   ....[96]....
        /*06f0*/ 	.word	0x00008580
        /*06f4*/ 	.word	0x00000000
        /*06f8*/ 	.word	0x00000080
        /*06fc*/ 	.short	0x010a
        /*06fe*/ 	.byte	0xff
	.zero		1


	//   ....[97]....
        /*0700*/ 	.word	0x000085d0
        /*0704*/ 	.word	0x00000000
        /*0708*/ 	.word	0x00000070
        /*070c*/ 	.short	0x010a
        /*070e*/ 	.byte	0xff
	.zero		1


	//   ....[98]....
        /*0710*/ 	.word	0x00008630
        /*0714*/ 	.word	0x00000003
        /*0718*/ 	.word	0x000000b0
        /*071c*/ 	.short	0x010a
        /*071e*/ 	.byte	0xff
	.zero		1


	//   ....[99]....
        /*0720*/ 	.word	0x00008690
        /*0724*/ 	.word	0x00000000
        /*0728*/ 	.word	0x00000000
        /*072c*/ 	.short	0x010a
        /*072e*/ 	.byte	0xff
	.zero		1


	//   ....[100]....
        /*0730*/ 	.word	0x000086f0
        /*0734*/ 	.word	0x00000000
        /*0738*/ 	.word	0x00000000
        /*073c*/ 	.short	0x010a
        /*073e*/ 	.byte	0xff
	.zero		1


	//   ....[101]....
        /*0740*/ 	.word	0x00008750
        /*0744*/ 	.word	0x00000000
        /*0748*/ 	.word	0x00000000
        /*074c*/ 	.short	0x010a
        /*074e*/ 	.byte	0xff
	.zero		1


	//   ....[102]....
        /*0750*/ 	.word	0x000087b0
        /*0754*/ 	.word	0x00000000
        /*0758*/ 	.word	0x00000000
        /*075c*/ 	.short	0x010a
        /*075e*/ 	.byte	0xff
	.zero		1


	//   ....[103]....
        /*0760*/ 	.word	0x00008810
        /*0764*/ 	.word	0x00000000
        /*0768*/ 	.word	0x00000000
        /*076c*/ 	.short	0x010a
        /*076e*/ 	.byte	0xff
	.zero		1


	//   ....[104]....
        /*0770*/ 	.word	0x00008860
        /*0774*/ 	.word	0x00000000
        /*0778*/ 	.word	0x00000070
        /*077c*/ 	.short	0x010a
        /*077e*/ 	.byte	0xff
	.zero		1


	//   ....[105]....
        /*0780*/ 	.word	0x000088c0
        /*0784*/ 	.word	0x00000000
        /*0788*/ 	.word	0x00000068
        /*078c*/ 	.short	0x010a
        /*078e*/ 	.byte	0xff
	.zero		1


	//   ....[106]....
        /*0790*/ 	.word	0x00008920
        /*0794*/ 	.word	0x00000003
        /*0798*/ 	.word	0x00000050
        /*079c*/ 	.short	0x010a
        /*079e*/ 	.byte	0xff
	.zero		1


	//   ....[107]....
        /*07a0*/ 	.word	0x00008980
        /*07a4*/ 	.word	0x00000003
        /*07a8*/ 	.word	0x00000058
        /*07ac*/ 	.short	0x010a
        /*07ae*/ 	.byte	0xff
	.zero		1


	//   ....[108]....
        /*07b0*/ 	.word	0x000089e0
        /*07b4*/ 	.word	0x00000000
        /*07b8*/ 	.word	0x00000050
        /*07bc*/ 	.short	0x010a
        /*07be*/ 	.byte	0xff
	.zero		1


	//   ....[109]....
        /*07c0*/ 	.word	0x00008a30
        /*07c4*/ 	.word	0x00000000
        /*07c8*/ 	.word	0x00000070
        /*07cc*/ 	.short	0x010a
        /*07ce*/ 	.byte	0xff
	.zero		1


	//   ....[110]....
        /*07d0*/ 	.word	0x00008a80
        /*07d4*/ 	.word	0x00000003
        /*07d8*/ 	.word	0x00000040
        /*07dc*/ 	.short	0x010a
        /*07de*/ 	.byte	0xff
	.zero		1


	//   ....[111]....
        /*07e0*/ 	.word	0x00008ad0
        /*07e4*/ 	.word	0x000000cf
        /*07e8*/ 	.word	0x00000090
        /*07ec*/ 	.short	0x010a
        /*07ee*/ 	.byte	0xff
	.zero		1


	//   ....[112]....
        /*07f0*/ 	.word	0x00008b20
        /*07f4*/ 	.word	0x000000d2
        /*07f8*/ 	.word	0x00000040
        /*07fc*/ 	.short	0x010a
        /*07fe*/ 	.byte	0xff
	.zero		1


	//----- nvinfo : EIATTR_NUM_MBARRIERS
	.align		4
.L_47:
        /*0800*/ 	.byte	0x03, 0x38
        /*0802*/ 	.short	0x001e


	//----- nvinfo : EIATTR_EXIT_INSTR_OFFSETS
	.align		4
        /*0804*/ 	.byte	0x04, 0x1c
        /*0806*/ 	.short	(.L_49 - .L_48)


	//   ....[0]....
.L_48:
        /*0808*/ 	.word	0x000024a0


	//   ....[1]....
        /*080c*/ 	.word	0x00002990


	//   ....[2]....
        /*0810*/ 	.word	0x000029f0


	//   ....[3]....
        /*0814*/ 	.word	0x000038f0


	//   ....[4]....
        /*0818*/ 	.word	0x00004600


	//   ....[5]....
        /*081c*/ 	.word	0x00004640


	//   ....[6]....
        /*0820*/ 	.word	0x000081e0


	//----- nvinfo : EIATTR_MAX_THREADS
	.align		4
.L_49:
        /*0824*/ 	.byte	0x04, 0x05
        /*0826*/ 	.short	(.L_51 - .L_50)
.L_50:
        /*0828*/ 	.word	0x00000100
        /*082c*/ 	.word	0x00000001
        /*0830*/ 	.word	0x00000001


	//----- nvinfo : EIATTR_CRS_STACK_SIZE
	.align		4
.L_51:
        /*0834*/ 	.byte	0x04, 0x1e
        /*0836*/ 	.short	(.L_53 - .L_52)
.L_52:
        /*0838*/ 	.word	0x00000000


	//----- nvinfo : EIATTR_CBANK_PARAM_SIZE
	.align		4
.L_53:
        /*083c*/ 	.byte	0x03, 0x19
        /*083e*/ 	.short	0x0800


	//----- nvinfo : EIATTR_PARAM_CBANK
	.align		4
        /*0840*/ 	.byte	0x04, 0x0a
        /*0842*/ 	.short	(.L_55 - .L_54)
	.align		4
.L_54:
        /*0844*/ 	.word	index@(.nv.constant0._ZN7cutlass13device_kernelINS_4gemm6kernel13GemmUniversalIN4cute5tupleIJiiiiEEENS1_10collective13CollectiveMmaINS1_35MainloopSm100TmaUmmaWarpSpecializedILi4ELi2ELi4ENS5_IJNS4_1CILi1EEESB_SB_EEEEENS5_IJNSA_ILi128EEESE_SE_EEENS_12float_e4m3_tENS5_IJlSB_lEEESG_SH_NS4_8TiledMMAINS4_8MMA_AtomIJNS4_10MMA_TraitsINS4_19SM100_MMA_F8F6F4_SSEJSG_SG_fSE_SE_NS4_17integral_constantINS4_4UMMA5MajorELSO_0EEESP_NSM_INSN_7ScaleInELSQ_0EEESR_EEEEEENS4_6LayoutISC_NS5_IJNSA_ILi0EEESV_SV_EEEEENS5_IJNS4_10UnderscoreESY_SY_EEEEENS4_13SM90_TMA_LOADENS4_14ComposedLayoutINS4_7SwizzleILi3ELi4ELi3EEENS4_18smem_ptr_flag_bitsILi8EEENSU_INS5_IJNSA_ILi8EEESE_EEENS5_IJSE_SB_EEEEEEEvNS4_8identityES11_S1B_vS1C_EENS_8epilogue10collective18CollectiveEpilogueINS1E_23Sm100TmaWarpSpecializedILi2ELi2ELi64ELb0ELb0EEEJSF_NS5_IJNSU_ISE_SB_EENSU_INSA_ILi64EEESB_EEEEESG_SH_SG_SH_NS1E_6fusion15FusionCallbacksIS1I_NS1N_17LinearCombinationISG_fSG_fLNS_15FloatRoundStyleE2EEESF_S1M_JEEENS4_5SM1004TMEM4LOAD26SM100_TMEM_LOAD_32dp32b64xES11_NS12_INS13_ILi2ELi4ELi3EEES16_NSU_INS5_IJS17_S1K_EEENS5_IJS1K_SB_EEEEEEENS4_39AutoVectorizingCopyWithAssumedAlignmentILi128EEENS4_14SM90_TMA_STOREES21_S23_S23_EEEvvEEEEvNT_6ParamsE)
        /*0848*/ 	.short	0x0380
        /*084a*/ 	.short	0x0800


	//----- nvinfo : EIATTR_SW_WAR
	.align		4
.L_55:
        /*084c*/ 	.byte	0x04, 0x36
        /*084e*/ 	.short	(.L_57 - .L_56)
.L_56:
        /*0850*/ 	.word	0x00000008
.L_57:


//--------------------- .nv.callgraph             --------------------------
	.section	.nv.callgraph,"",@"SHT_CUDA_CALLGRAPH"
	.align	4
	.sectionentsize	8
	.align		4
        /*0000*/ 	.word	0x00000000
	.align		4
        /*0004*/ 	.word	0xffffffff
	.align		4
        /*0008*/ 	.word	index@(_ZN7cutlass13device_kernelINS_4gemm6kernel13GemmUniversalIN4cute5tupleIJiiiiEEENS1_10collective13CollectiveMmaINS1_35MainloopSm100TmaUmmaWarpSpecializedILi4ELi2ELi4ENS5_IJNS4_1CILi1EEESB_SB_EEEEENS5_IJNSA_ILi128EEESE_SE_EEENS_12float_e4m3_tENS5_IJlSB_lEEESG_SH_NS4_8TiledMMAINS4_8MMA_AtomIJNS4_10MMA_TraitsINS4_19SM100_MMA_F8F6F4_SSEJSG_SG_fSE_SE_NS4_17integral_constantINS4_4UMMA5MajorELSO_0EEESP_NSM_INSN_7ScaleInELSQ_0EEESR_EEEEEENS4_6LayoutISC_NS5_IJNSA_ILi0EEESV_SV_EEEEENS5_IJNS4_10UnderscoreESY_SY_EEEEENS4_13SM90_TMA_LOADENS4_14ComposedLayoutINS4_7SwizzleILi3ELi4ELi3EEENS4_18smem_ptr_flag_bitsILi8EEENSU_INS5_IJNSA_ILi8EEESE_EEENS5_IJSE_SB_EEEEEEEvNS4_8identityES11_S1B_vS1C_EENS_8epilogue10collective18CollectiveEpilogueINS1E_23Sm100TmaWarpSpecializedILi2ELi2ELi64ELb0ELb0EEEJSF_NS5_IJNSU_ISE_SB_EENSU_INSA_ILi64EEESB_EEEEESG_SH_SG_SH_NS1E_6fusion15FusionCallbacksIS1I_NS1N_17LinearCombinationISG_fSG_fLNS_15FloatRoundStyleE2EEESF_S1M_JEEENS4_5SM1004TMEM4LOAD26SM100_TMEM_LOAD_32dp32b64xES11_NS12_INS13_ILi2ELi4ELi3EEES16_NSU_INS5_IJS17_S1K_EEENS5_IJS1K_SB_EEEEEEENS4_39AutoVectorizingCopyWithAssumedAlignmentILi128EEENS4_14SM90_TMA_STOREES21_S23_S23_EEEvvEEEEvNT_6ParamsE)
	.align		4
        /*000c*/ 	.word	index@(__assertfail)
	.align		4
        /*0010*/ 	.word	0x00000000
	.align		4
        /*0014*/ 	.word	0xfffffffe
	.align		4
        /*0018*/ 	.word	0x00000000
	.align		4
        /*001c*/ 	.word	0xfffffffd
	.align		4
        /*0020*/ 	.word	0x00000000
	.align		4
        /*0024*/ 	.word	0xfffffffc


//--------------------- .nv.constant4             --------------------------
	.section	.nv.constant4,"a",@progbits
	.align	8
	.align		8
.nv.constant4:
        /*0000*/ 	.dword	__assertfail
	.align		8
        /*0008*/ 	.dword	__unnamed_1
	.align		8
        /*0010*/ 	.dword	__unnamed_2
	.align		8
        /*0018*/ 	.dword	_ZN39_INTERNAL_d3237ccb_4_k_cu_2c748abd_77484cuda3std3__45__cpo5beginE
	.align		8
        /*0020*/ 	.dword	_ZN39_INTERNAL_d3237ccb_4_k_cu_2c748abd_77484cuda3std3__45__cpo3endE
	.align		8
        /*0028*/ 	.dword	_ZN39_INTERNAL_d3237ccb_4_k_cu_2c748abd_77484cuda3std3__45__cpo6cbeginE
	.align		8
        /*0030*/ 	.dword	_ZN39_INTERNAL_d3237ccb_4_k_cu_2c748abd_77484cuda3std3__45__cpo4cendE
	.align		8
        /*0038*/ 	.dword	_ZN39_INTERNAL_d3237ccb_4_k_cu_2c748abd_77484cuda3std3__441_GLOBAL__N__d3237ccb_4_k_cu_2c748abd_77486ignoreE
	.align		8
        /*0040*/ 	.dword	_ZN39_INTERNAL_d3237ccb_4_k_cu_2c748abd_77484cuda3std3__419piecewise_constructE
	.align		8
        /*0048*/ 	.dword	_ZN39_INTERNAL_d3237ccb_4_k_cu_2c748abd_77484cuda3std3__48in_placeE
	.align		8
        /*0050*/ 	.dword	_ZN39_INTERNAL_d3237ccb_4_k_cu_2c748abd_77484cuda3std6ranges3__45__cpo4swapE
	.align		8
        /*0058*/ 	.dword	_ZN39_INTERNAL_d3237ccb_4_k_cu_2c748abd_77484cuda3std6ranges3__45__cpo9iter_moveE
	.align		8
        /*0060*/ 	.dword	_ZN39_INTERNAL_d3237ccb_4_k_cu_2c748abd_77484cute7productE
	.align		8
        /*0068*/ 	.dword	_ZN39_INTERNAL_d3237ccb_4_k_cu_2c748abd_77484cute1_E
	.align		8
        /*0070*/ 	.dword	$str$25
	.align		8
        /*0078*/ 	.dword	$str$26
	.align		8
        /*0080*/ 	.dword	$str$27
	.align		8
        /*0088*/ 	.dword	$str$28


//--------------------- .text._ZN7cutlass13device_kernelINS_4gemm6kernel13GemmUniversalIN4cute5tupleIJiiiiEEENS1_10collective13CollectiveMmaINS1_35MainloopSm100TmaUmmaWarpSpecializedILi4ELi2ELi4ENS5_IJNS4_1CILi1EEESB_SB_EEEEENS5_IJNSA_ILi128EEESE_SE_EEENS_12float_e4m3_tENS5_IJlSB_lEEESG_SH_NS4_8TiledMMAINS4_8MMA_AtomIJNS4_10MMA_TraitsINS4_19SM100_MMA_F8F6F4_SSEJSG_SG_fSE_SE_NS4_17integral_constantINS4_4UMMA5MajorELSO_0EEESP_NSM_INSN_7ScaleInELSQ_0EEESR_EEEEEENS4_6LayoutISC_NS5_IJNSA_ILi0EEESV_SV_EEEEENS5_IJNS4_10UnderscoreESY_SY_EEEEENS4_13SM90_TMA_LOADENS4_14ComposedLayoutINS4_7SwizzleILi3ELi4ELi3EEENS4_18smem_ptr_flag_bitsILi8EEENSU_INS5_IJNSA_ILi8EEESE_EEENS5_IJSE_SB_EEEEEEEvNS4_8identityES11_S1B_vS1C_EENS_8epilogue10collective18CollectiveEpilogueINS1E_23Sm100TmaWarpSpecializedILi2ELi2ELi64ELb0ELb0EEEJSF_NS5_IJNSU_ISE_SB_EENSU_INSA_ILi64EEESB_EEEEESG_SH_SG_SH_NS1E_6fusion15FusionCallbacksIS1I_NS1N_17LinearCombinationISG_fSG_fLNS_15FloatRoundStyleE2EEESF_S1M_JEEENS4_5SM1004TMEM4LOAD26SM100_TMEM_LOAD_32dp32b64xES11_NS12_INS13_ILi2ELi4ELi3EEES16_NSU_INS5_IJS17_S1K_EEENS5_IJS1K_SB_EEEEEEENS4_39AutoVectorizingCopyWithAssumedAlignmentILi128EEENS4_14SM90_TMA_STOREES21_S23_S23_EEEvvEEEEvNT_6ParamsE --------------------------
	.section	.text._ZN7cutlass13device_kernelINS_4gemm6kernel13GemmUniversalIN4cute5tupleIJiiiiEEENS1_10collective13CollectiveMmaINS1_35MainloopSm100TmaUmmaWarpSpecializedILi4ELi2ELi4ENS5_IJNS4_1CILi1EEESB_SB_EEEEENS5_IJNSA_ILi128EEESE_SE_EEENS_12float_e4m3_tENS5_IJlSB_lEEESG_SH_NS4_8TiledMMAINS4_8MMA_AtomIJNS4_10MMA_TraitsINS4_19SM100_MMA_F8F6F4_SSEJSG_SG_fSE_SE_NS4_17integral_constantINS4_4UMMA5MajorELSO_0EEESP_NSM_INSN_7ScaleInELSQ_0EEESR_EEEEEENS4_6LayoutISC_NS5_IJNSA_ILi0EEESV_SV_EEEEENS5_IJNS4_10UnderscoreESY_SY_EEEEENS4_13SM90_TMA_LOADENS4_14ComposedLayoutINS4_7SwizzleILi3ELi4ELi3EEENS4_18smem_ptr_flag_bitsILi8EEENSU_INS5_IJNSA_ILi8EEESE_EEENS5_IJSE_SB_EEEEEEEvNS4_8identityES11_S1B_vS1C_EENS_8epilogue10collective18CollectiveEpilogueINS1E_23Sm100TmaWarpSpecializedILi2ELi2ELi64ELb0ELb0EEEJSF_NS5_IJNSU_ISE_SB_EENSU_INSA_ILi64EEESB_EEEEESG_SH_SG_SH_NS1E_6fusion15FusionCallbacksIS1I_NS1N_17LinearCombinationISG_fSG_fLNS_15FloatRoundStyleE2EEESF_S1M_JEEENS4_5SM1004TMEM4LOAD26SM100_TMEM_LOAD_32dp32b64xES11_NS12_INS13_ILi2ELi4ELi3EEES16_NSU_INS5_IJS17_S1K_EEENS5_IJS1K_SB_EEEEEEENS4_39AutoVectorizingCopyWithAssumedAlignmentILi128EEENS4_14SM90_TMA_STOREES21_S23_S23_EEEvvEEEEvNT_6ParamsE,"ax",@progbits
	.align	128
.text._ZN7cutlass13device_kernelINS_4gemm6kernel13GemmUniversalIN4cute5tupleIJiiiiEEENS1_10collective13CollectiveMmaINS1_35MainloopSm100TmaUmmaWarpSpecializedILi4ELi2ELi4ENS5_IJNS4_1CILi1EEESB_SB_EEEEENS5_IJNSA_ILi128EEESE_SE_EEENS_12float_e4m3_tENS5_IJlSB_lEEESG_SH_NS4_8TiledMMAINS4_8MMA_AtomIJNS4_10MMA_TraitsINS4_19SM100_MMA_F8F6F4_SSEJSG_SG_fSE_SE_NS4_17integral_constantINS4_4UMMA5MajorELSO_0EEESP_NSM_INSN_7ScaleInELSQ_0EEESR_EEEEEENS4_6LayoutISC_NS5_IJNSA_ILi0EEESV_SV_EEEEENS5_IJNS4_10UnderscoreESY_SY_EEEEENS4_13SM90_TMA_LOADENS4_14ComposedLayoutINS4_7SwizzleILi3ELi4ELi3EEENS4_18smem_ptr_flag_bitsILi8EEENSU_INS5_IJNSA_ILi8EEESE_EEENS5_IJSE_SB_EEEEEEEvNS4_8identityES11_S1B_vS1C_EENS_8epilogue10collective18CollectiveEpilogueINS1E_23Sm100TmaWarpSpecializedILi2ELi2ELi64ELb0ELb0EEEJSF_NS5_IJNSU_ISE_SB_EENSU_INSA_ILi64EEESB_EEEEESG_SH_SG_SH_NS1E_6fusion15FusionCallbacksIS1I_NS1N_17LinearCombinationISG_fSG_fLNS_15FloatRoundStyleE2EEESF_S1M_JEEENS4_5SM1004TMEM4LOAD26SM100_TMEM_LOAD_32dp32b64xES11_NS12_INS13_ILi2ELi4ELi3EEES16_NSU_INS5_IJS17_S1K_EEENS5_IJS1K_SB_EEEEEEENS4_39AutoVectorizingCopyWithAssumedAlignmentILi128EEENS4_14SM90_TMA_STOREES21_S23_S23_EEEvvEEEEvNT_6ParamsE:
        .type           _ZN7cutlass13device_kernelINS_4gemm6kernel13GemmUniversalIN4cute5tupleIJiiiiEEENS1_10collective13CollectiveMmaINS1_35MainloopSm100TmaUmmaWarpSpecializedILi4ELi2ELi4ENS5_IJNS4_1CILi1EEESB_SB_EEEEENS5_IJNSA_ILi128EEESE_SE_EEENS_12float_e4m3_tENS5_IJlSB_lEEESG_SH_NS4_8TiledMMAINS4_8MMA_AtomIJNS4_10MMA_TraitsINS4_19SM100_MMA_F8F6F4_SSEJSG_SG_fSE_SE_NS4_17integral_constantINS4_4UMMA5MajorELSO_0EEESP_NSM_INSN_7ScaleInELSQ_0EEESR_EEEEEENS4_6LayoutISC_NS5_IJNSA_ILi0EEESV_SV_EEEEENS5_IJNS4_10UnderscoreESY_SY_EEEEENS4_13SM90_TMA_LOADENS4_14ComposedLayoutINS4_7SwizzleILi3ELi4ELi3EEENS4_18smem_ptr_flag_bitsILi8EEENSU_INS5_IJNSA_ILi8EEESE_EEENS5_IJSE_SB_EEEEEEEvNS4_8identityES11_S1B_vS1C_EENS_8epilogue10collective18CollectiveEpilogueINS1E_23Sm100TmaWarpSpecializedILi2ELi2ELi64ELb0ELb0EEEJSF_NS5_IJNSU_ISE_SB_EENSU_INSA_ILi64EEESB_EEEEESG_SH_SG_SH_NS1E_6fusion15FusionCallbacksIS1I_NS1N_17LinearCombinationISG_fSG_fLNS_15FloatRoundStyleE2EEESF_S1M_JEEENS4_5SM1004TMEM4LOAD26SM100_TMEM_LOAD_32dp32b64xES11_NS12_INS13_ILi2ELi4ELi3EEES16_NSU_INS5_IJS17_S1K_EEENS5_IJS1K_SB_EEEEEEENS4_39AutoVectorizingCopyWithAssumedAlignmentILi128EEENS4_14SM90_TMA_STOREES21_S23_S23_EEEvvEEEEvNT_6ParamsE,@function
        .size           _ZN7cutlass13device_kernelINS_4gemm6kernel13GemmUniversalIN4cute5tupleIJiiiiEEENS1_10collective13CollectiveMmaINS1_35MainloopSm100TmaUmmaWarpSpecializedILi4ELi2ELi4ENS5_IJNS4_1CILi1EEESB_SB_EEEEENS5_IJNSA_ILi128EEESE_SE_EEENS_12float_e4m3_tENS5_IJlSB_lEEESG_SH_NS4_8TiledMMAINS4_8MMA_AtomIJNS4_10MMA_TraitsINS4_19SM100_MMA_F8F6F4_SSEJSG_SG_fSE_SE_NS4_17integral_constantINS4_4UMMA5MajorELSO_0EEESP_NSM_INSN_7ScaleInELSQ_0EEESR_EEEEEENS4_6LayoutISC_NS5_IJNSA_ILi0EEESV_SV_EEEEENS5_IJNS4_10UnderscoreESY_SY_EEEEENS4_13SM90_TMA_LOADENS4_14ComposedLayoutINS4_7SwizzleILi3ELi4ELi3EEENS4_18smem_ptr_flag_bitsILi8EEENSU_INS5_IJNSA_ILi8EEESE_EEENS5_IJSE_SB_EEEEEEEvNS4_8identityES11_S1B_vS1C_EENS_8epilogue10collective18CollectiveEpilogueINS1E_23Sm100TmaWarpSpecializedILi2ELi2ELi64ELb0ELb0EEEJSF_NS5_IJNSU_ISE_SB_EENSU_INSA_ILi64EEESB_EEEEESG_SH_SG_SH_NS1E_6fusion15FusionCallbacksIS1I_NS1N_17LinearCombinationISG_fSG_fLNS_15FloatRoundStyleE2EEESF_S1M_JEEENS4_5SM1004TMEM4LOAD26SM100_TMEM_LOAD_32dp32b64xES11_NS12_INS13_ILi2ELi4ELi3EEES16_NSU_INS5_IJS17_S1K_EEENS5_IJS1K_SB_EEEEEEENS4_39AutoVectorizingCopyWithAssumedAlignmentILi128EEENS4_14SM90_TMA_STOREES21_S23_S23_EEEvvEEEEvNT_6ParamsE,(.L_x_143 - _ZN7cutlass13device_kernelINS_4gemm6kernel13GemmUniversalIN4cute5tupleIJiiiiEEENS1_10collective13CollectiveMmaINS1_35MainloopSm100TmaUmmaWarpSpecializedILi4ELi2ELi4ENS5_IJNS4_1CILi1EEESB_SB_EEEEENS5_IJNSA_ILi128EEESE_SE_EEENS_12float_e4m3_tENS5_IJlSB_lEEESG_SH_NS4_8TiledMMAINS4_8MMA_AtomIJNS4_10MMA_TraitsINS4_19SM100_MMA_F8F6F4_SSEJSG_SG_fSE_SE_NS4_17integral_constantINS4_4UMMA5MajorELSO_0EEESP_NSM_INSN_7ScaleInELSQ_0EEESR_EEEEEENS4_6LayoutISC_NS5_IJNSA_ILi0EEESV_SV_EEEEENS5_IJNS4_10UnderscoreESY_SY_EEEEENS4_13SM90_TMA_LOADENS4_14ComposedLayoutINS4_7SwizzleILi3ELi4ELi3EEENS4_18smem_ptr_flag_bitsILi8EEENSU_INS5_IJNSA_ILi8EEESE_EEENS5_IJSE_SB_EEEEEEEvNS4_8identityES11_S1B_vS1C_EENS_8epilogue10collective18CollectiveEpilogueINS1E_23Sm100TmaWarpSpecializedILi2ELi2ELi64ELb0ELb0EEEJSF_NS5_IJNSU_ISE_SB_EENSU_INSA_ILi64EEESB_EEEEESG_SH_SG_SH_NS1E_6fusion15FusionCallbacksIS1I_NS1N_17LinearCombinationISG_fSG_fLNS_15FloatRoundStyleE2EEESF_S1M_JEEENS4_5SM1004TMEM4LOAD26SM100_TMEM_LOAD_32dp32b64xES11_NS12_INS13_ILi2ELi4ELi3EEES16_NSU_INS5_IJS17_S1K_EEENS5_IJS1K_SB_EEEEEEENS4_39AutoVectorizingCopyWithAssumedAlignmentILi128EEENS4_14SM90_TMA_STOREES21_S23_S23_EEEvvEEEEvNT_6ParamsE)
        .other          _ZN7cutlass13device_kernelINS_4gemm6kernel13GemmUniversalIN4cute5tupleIJiiiiEEENS1_10collective13CollectiveMmaINS1_35MainloopSm100TmaUmmaWarpSpecializedILi4ELi2ELi4ENS5_IJNS4_1CILi1EEESB_SB_EEEEENS5_IJNSA_ILi128EEESE_SE_EEENS_12float_e4m3_tENS5_IJlSB_lEEESG_SH_NS4_8TiledMMAINS4_8MMA_AtomIJNS4_10MMA_TraitsINS4_19SM100_MMA_F8F6F4_SSEJSG_SG_fSE_SE_NS4_17integral_constantINS4_4UMMA5MajorELSO_0EEESP_NSM_INSN_7ScaleInELSQ_0EEESR_EEEEEENS4_6LayoutISC_NS5_IJNSA_ILi0EEESV_SV_EEEEENS5_IJNS4_10UnderscoreESY_SY_EEEEENS4_13SM90_TMA_LOADENS4_14ComposedLayoutINS4_7SwizzleILi3ELi4ELi3EEENS4_18smem_ptr_flag_bitsILi8EEENSU_INS5_IJNSA_ILi8EEESE_EEENS5_IJSE_SB_EEEEEEEvNS4_8identityES11_S1B_vS1C_EENS_8epilogue10collective18CollectiveEpilogueINS1E_23Sm100TmaWarpSpecializedILi2ELi2ELi64ELb0ELb0EEEJSF_NS5_IJNSU_ISE_SB_EENSU_INSA_ILi64EEESB_EEEEESG_SH_SG_SH_NS1E_6fusion15FusionCallbacksIS1I_NS1N_17LinearCombinationISG_fSG_fLNS_15FloatRoundStyleE2EEESF_S1M_JEEENS4_5SM1004TMEM4LOAD26SM100_TMEM_LOAD_32dp32b64xES11_NS12_INS13_ILi2ELi4ELi3EEES16_NSU_INS5_IJS17_S1K_EEENS5_IJS1K_SB_EEEEEEENS4_39AutoVectorizingCopyWithAssumedAlignmentILi128EEENS4_14SM90_TMA_STOREES21_S23_S23_EEEvvEEEEvNT_6ParamsE,@"STO_CUDA_ENTRY STV_DEFAULT"
_ZN7cutlass13device_kernelINS_4gemm6kernel13GemmUniversalIN4cute5tupleIJiiiiEEENS1_10collective13CollectiveMmaINS1_35MainloopSm100TmaUmmaWarpSpecializedILi4ELi2ELi4ENS5_IJNS4_1CILi1EEESB_SB_EEEEENS5_IJNSA_ILi128EEESE_SE_EEENS_12float_e4m3_tENS5_IJlSB_lEEESG_SH_NS4_8TiledMMAINS4_8MMA_AtomIJNS4_10MMA_TraitsINS4_19SM100_MMA_F8F6F4_SSEJSG_SG_fSE_SE_NS4_17integral_constantINS4_4UMMA5MajorELSO_0EEESP_NSM_INSN_7ScaleInELSQ_0EEESR_EEEEEENS4_6LayoutISC_NS5_IJNSA_ILi0EEESV_SV_EEEEENS5_IJNS4_10UnderscoreESY_SY_EEEEENS4_13SM90_TMA_LOADENS4_14ComposedLayoutINS4_7SwizzleILi3ELi4ELi3EEENS4_18smem_ptr_flag_bitsILi8EEENSU_INS5_IJNSA_ILi8EEESE_EEENS5_IJSE_SB_EEEEEEEvNS4_8identityES11_S1B_vS1C_EENS_8epilogue10collective18CollectiveEpilogueINS1E_23Sm100TmaWarpSpecializedILi2ELi2ELi64ELb0ELb0EEEJSF_NS5_IJNSU_ISE_SB_EENSU_INSA_ILi64EEESB_EEEEESG_SH_SG_SH_NS1E_6fusion15FusionCallbacksIS1I_NS1N_17LinearCombinationISG_fSG_fLNS_15FloatRoundStyleE2EEESF_S1M_JEEENS4_5SM1004TMEM4LOAD26SM100_TMEM_LOAD_32dp32b64xES11_NS12_INS13_ILi2ELi4ELi3EEES16_NSU_INS5_IJS17_S1K_EEENS5_IJS1K_SB_EEEEEEENS4_39AutoVectorizingCopyWithAssumedAlignmentILi128EEENS4_14SM90_TMA_STOREES21_S23_S23_EEEvvEEEEvNT_6ParamsE:
[----:B------:R-:W1:Y:S01]  /*0000*/  LDC R1, c[0x0][0x37c] ;  /* 0x0000df00ff017b82 */ /* 0x000e620000000800 */
[----:B------:R-:W2:Y:S01]  /*0010*/  S2R R189, SR_TID.X ;  /* 0x0000000000bd7919 */ /* 0x000ea20000002100 */
[----:B------:R-:W3:Y:S01]  /*0020*/  LDCU.64 UR4, c[0x0][0x890] ;  /* 0x00011200ff0477ac */ /* 0x000ee20008000a00 */
[----:B------:R-:W-:Y:S02]  /*0030*/  PRMT R171, RZ, 0x7610, R171 ;  /* 0x00007610ffab7816 */ /* 0x000fe400000000ab */
[----:B------:R-:W-:Y:S01]  /*0040*/  ELECT P5, URZ, PT ;  /* 0x0000000000ff782f */ /* 0x000fe200038a0000 */
[----:B------:R-:W4:Y:S01]  /*0050*/  LDCU.64 UR46, c[0x0][0x358] ;  /* 0x00006b00ff2e77ac */ /* 0x000f220008000a00 */
[----:B---3--:R-:W-:-:S04]  /*0060*/  UISETP.NE.U32.AND UP0, UPT, UR4, URZ, UPT ;  /* 0x000000ff0400728c */ /* 0x008fc8000bf05070 */
[----:B------:R-:W-:Y:S01]  /*0070*/  UISETP.NE.AND.EX UP0, UPT, UR5, URZ, UPT, UP0 ;  /* 0x000000ff0500728c */ /* 0x000fe2000bf05300 */
[----:B--2---:R-:W-:-:S05]  /*0080*/  SHF.R.U32.HI R173, RZ, 0x5, R189 ;  /* 0x00000005ffad7819 */ /* 0x004fca00000116bd */
[----:B------:R-:W2:Y:S02]  /*0090*/  SHFL.IDX PT, R0, R173, RZ, 0x1f ;  /* 0x00001fffad007589 */ /* 0x000ea400000e0000 */
[----:B--2---:R-:W-:Y:S01]  /*00a0*/  R2UR UR8, R0 ;  /* 0x00000000000872ca */ /* 0x004fe200000e0000 */
[----:B-1--4-:R-:W-:-:S14]  /*00b0*/  BRA.U UP0, `(.L_x_0) ;  /* 0x00000001002c7547 */ /* 0x012fdc000b800000 */
[----:B------:R-:W1:Y:S02]  /*00c0*/  LDCU.64 UR6, c[0x0][0x888] ;  /* 0x00011100ff0677ac */ /* 0x000e640008000a00 */
[----:B-1----:R-:W-:-:S04]  /*00d0*/  UISETP.NE.U32.AND UP0, UPT, UR6, URZ, UPT ;  /* 0x000000ff0600728c */ /* 0x002fc8000bf05070 */
[----:B------:R-:W-:-:S09]  /*00e0*/  UISETP.NE.AND.EX UP0, UPT, UR7, URZ, UPT, UP0 ;  /* 0x000000ff0700728c */ /* 0x000fd2000bf05300 */
[----:B------:R-:W-:Y:S05]  /*00f0*/  BRA.U !UP0, `(.L_x_1) ;  /* 0x0000000108107547 */ /* 0x000fea000b800000 */
[----:B------:R-:W1:Y:S02]  /*0100*/  LDC.64 R2, c[0x0][0x888] ;  /* 0x00022200ff027b82 */ /* 0x000e640000000a00 */
[----:B-1----:R1:W5:Y:S01]  /*0110*/  LDG.E R81, desc[UR46][R2.64] ;  /* 0x0000002e02517981 */ /* 0x002362000c1e1900 */
[----:B------:R-:W-:Y:S01]  /*0120*/  HFMA2 R171, -RZ, RZ, 0, 5.9604644775390625e-08 ;  /* 0x00000001ffab7431 */ /* 0x000fe200000001ff */
[----:B------:R-:W-:Y:S05]  /*0130*/  BRA `(.L_x_0) ;  /* 0x00000000000c7947 */ /* 0x000fea0003800000 */
.L_x_1:
[----:B------:R-:W1:Y:S01]  /*0140*/  LDCU UR6, c[0x0][0x880] ;  /* 0x00011000ff0677ac */ /* 0x000e620008000800 */
[----:B------:R-:W-:Y:S01]  /*0150*/  HFMA2 R171, -RZ, RZ, 0, 5.9604644775390625e-08 ;  /* 0x00000001ffab7431 */ /* 0x000fe200000001ff */
[----:B-1----:R-:W-:-:S07]  /*0160*/  MOV R81, UR6 ;  /* 0x0000000600517c02 */ /* 0x002fce0008000f00 */
.L_x_0:
[----:B------:R-:W2:Y:S02]  /*0170*/  LDCU.64 UR6, c[0x0][0x8b0] ;  /* 0x00011600ff0677ac */ /* 0x000ea40008000a00 */
[----:B--2---:R-:W-:-:S04]  /*0180*/  UISETP.NE.U32.AND UP0, UPT, UR6, URZ, UPT ;  /* 0x000000ff0600728c */ /* 0x004fc8000bf05070 */
[----:B------:R-:W-:-:S09]  /*0190*/  UISETP.NE.AND.EX UP0, UPT, UR7, URZ, UPT, UP0 ;  /* 0x000000ff0700728c */ /* 0x000fd2000bf05300 */
[----:B------:R-:W-:Y:S05]  /*01a0*/  BRA.U UP0, `(.L_x_2) ;  /* 0x0000000100247547 */ /* 0x000fea000b800000 */
[----:B------:R-:W2:Y:S02]  /*01b0*/  LDCU.64 UR6, c[0x0][0x8a8] ;  /* 0x00011500ff0677ac */ /* 0x000ea40008000a00 */
[----:B--2---:R-:W-:-:S04]  /*01c0*/  UISETP.NE.U32.AND UP0, UPT, UR6, URZ, UPT ;  /* 0x000000ff0600728c */ /* 0x004fc8000bf05070 */
[----:B------:R-:W-:-:S09]  /*01d0*/  UISETP.NE.AND.EX UP0, UPT, UR7, URZ, UPT, UP0 ;  /* 0x000000ff0700728c */ /* 0x000fd2000bf05300 */
[----:B------:R-:W-:Y:S05]  /*01e0*/  BRA.U !UP0, `(.L_x_3) ;  /* 0x00000001080c7547 */ /* 0x000fea000b800000 */
[----:B------:R-:W2:Y:S02]  /*01f0*/  LDC.64 R78, c[0x0][0x8a8] ;  /* 0x00022a00ff4e7b82 */ /* 0x000ea40000000a00 */
[----:B--2---:R2:W5:Y:S01]  /*0200*/  LDG.E R78, desc[UR46][R78.64] ;  /* 0x0000002e4e4e7981 */ /* 0x004562000c1e1900 */
[----:B------:R-:W-:Y:S05]  /*0210*/  BRA `(.L_x_2) ;  /* 0x0000000000087947 */ /* 0x000fea0003800000 */
.L_x_3:
[----:B------:R-:W2:Y:S02]  /*0220*/  LDCU UR6, c[0x0][0x8a0] ;  /* 0x00011400ff0677ac */ /* 0x000ea40008000800 */
[----:B--2---:R-:W-:Y:S02]  /*0230*/  MOV R78, UR6 ;  /* 0x00000006004e7c02 */ /* 0x004fe40008000f00 */
.L_x_2:
[----:B------:R-:W-:Y:S01]  /*0240*/  IMAD.U32 R0, RZ, RZ, UR8 ;  /* 0x00000008ff007e24 */ /* 0x000fe2000f8e00ff */
[----:B------:R-:W-:Y:S04]  /*0250*/  BSSY.RECONVERGENT B0, `(.L_x_4) ;  /* 0x000000c000007945 */ /* 0x000fe80003800200 */
[C---:B------:R-:W-:Y:S02]  /*0260*/  ISETP.NE.OR P1, PT, R0.reuse, 0x1, !P5 ;  /* 0x000000010000780c */ /* 0x040fe40006f25670 */
[----:B------:R-:W-:-:S11]  /*0270*/  ISETP.NE.OR P0, PT, R0, 0x3, !P5 ;  /* 0x000000030000780c */ /* 0x000fd60006f05670 */
[----:B------:R-:W-:Y:S05]  /*0280*/  @P1 BRA `(.L_x_5) ;  /* 0x0000000000201947 */ /* 0x000fea0003800000 */
[----:B------:R-:W3:Y:S02]  /*0290*/  LDCU.64 UR6, c[0x0][0x348] ;  /* 0x00006900ff0677ac */ /* 0x000ee40008000a00 */
[----:B---3--:R-:W-:Y:S02]  /*02a0*/  UIADD3 UR10, UP1, UPT, UR6, 0x80, URZ ;  /* 0x00000080060a7890 */ /* 0x008fe4000ff3e0ff */
[----:B------:R-:W-:Y:S02]  /*02b0*/  UIADD3 UR6, UP0, UPT, UR6, 0x180, URZ ;  /* 0x0000018006067890 */ /* 0x000fe4000ff1e0ff */
[----:B------:R-:W-:Y:S02]  /*02c0*/  UIADD3.X UR11, UPT, UPT, URZ, UR7, URZ, UP1, !UPT ;  /* 0x00000007ff0b7290 */ /* 0x000fe40008ffe4ff */
[----:B------:R-:W-:-:S07]  /*02d0*/  UIADD3.X UR7, UPT, UPT, URZ, UR7, URZ, UP0, !UPT ;  /* 0x00000007ff077290 */ /* 0x000fce00087fe4ff */
[----:B------:R3:W-:Y:S02]  /*02e0*/  UTMACCTL.PF [UR10] ;  /* 0x000000000a0079b9 */ /* 0x0007e40008040000 */
[----:B------:R3:W-:Y:S02]  /*02f0*/  UTMACCTL.PF [UR6] ;  /* 0x00000000060079b9 */ /* 0x0007e40008040000 */
[----:B---3--:R-:W-:Y:S01]  /*0300*/  NOP ;  /* 0x0000000000007918 */ /* 0x008fe20000000000 */
.L_x_5:
[----:B------:R-:W-:Y:S05]  /*0310*/  BSYNC.RECONVERGENT B0 ;  /* 0x0000000000007941 */ /* 0x000fea0003800200 */
.L_x_4:
[----:B------:R-:W-:Y:S04]  /*0320*/  BSSY.RECONVERGENT B0, `(.L_x_6) ;  /* 0x000000a000007945 */ /* 0x000fe80003800200 */
        /* <DEDUP_REMOVED lines=9> */
.L_x_7:
[----:B------:R-:W-:Y:S05]  /*03c0*/  BSYNC.RECONVERGENT B0 ;  /* 0x0000000000007941 */ /* 0x000fea0003800200 */
.L_x_6:
[----:B------:R-:W3:Y:S01]  /*03d0*/  LDCU.64 UR6, c[0x0][0x888] ;  /* 0x00011100ff0677ac */ /* 0x000ee20008000a00 */
[----:B------:R-:W-:Y:S02]  /*03e0*/  UISETP.EQ.U32.AND UP1, UPT, UR4, URZ, UPT ;  /* 0x000000ff0400728c */ /* 0x000fe4000bf22070 */
[----:B------:R-:W-:Y:S02]  /*03f0*/  UPLOP3.LUT UP2, UPT, UPT, UPT, UPT, 0x80, 0x8 ;  /* 0x000000000008789c */ /* 0x000fe40003f4f070 */
[----:B---3--:R-:W-:-:S04]  /*0400*/  UISETP.NE.U32.AND UP0, UPT, UR6, URZ, UPT ;  /* 0x000000ff0600728c */ /* 0x008fc8000bf05070 */
[----:B------:R-:W-:-:S04]  /*0410*/  UISETP.NE.AND.EX UP0, UPT, UR7, URZ, UPT, UP0 ;  /* 0x000000ff0700728c */ /* 0x000fc8000bf05300 */
[----:B------:R-:W-:-:S04]  /*0420*/  UISETP.EQ.OR.EX UP3, UPT, UR5, URZ, !UP0, UP1 ;  /* 0x000000ff0500728c */ /* 0x000fc8000c762710 */
[----:B------:R-:W-:-:S05]  /*0430*/  UP2UR UR50, UPR, URZ, 0x8 ;  /* 0x00000008ff327883 */ /* 0x000fca0008000000 */
[----:B------:R-:W-:Y:S07]  /*0440*/  BRA.U !UP3, `(.L_x_8) ;  /* 0x000000010b207547 */ /* 0x000fee000b800000 */
[----:B------:R-:W-:Y:S01]  /*0450*/  UISETP.NE.U32.AND UP2, UPT, UR4, URZ, UPT ;  /* 0x000000ff0400728c */ /* 0x000fe2000bf45070 */
[----:B-----5:R-:W-:Y:S01]  /*0460*/  FSETP.NEU.AND P0, PT, R81, RZ, PT ;  /* 0x000000ff5100720b */ /* 0x020fe20003f0d000 */
[----:B------:R-:W-:Y:S02]  /*0470*/  USEL UR4, URZ, 0xffffffff, UP0 ;  /* 0xffffffffff047887 */ /* 0x000fe40008000000 */
[----:B------:R-:W-:-:S10]  /*0480*/  UISETP.NE.AND.EX UP2, UPT, UR5, URZ, UPT, UP2 ;  /* 0x000000ff0500728c */ /* 0x000fd4000bf45320 */
[----:B------:R-:W-:Y:S01]  /*0490*/  VOTEU.ANY UP1, P0 ;  /* 0x0000000000ff7886 */ /* 0x000fe20000020100 */
[----:B------:R-:W-:-:S04]  /*04a0*/  @!UP2 USEL UR4, URZ, 0xffffffff, UP1 ;  /* 0xffffffffff04a887 */ /* 0x000fc80008800000 */
[----:B------:R-:W-:-:S04]  /*04b0*/  ULOP3.LUT UR4, UR4, 0x1, URZ, 0xc0, !UPT ;  /* 0x0000000104047892 */ /* 0x000fc8000f8ec0ff */
[----:B------:R-:W-:-:S11]  /*04c0*/  UISETP.NE.U32.AND UP2, UPT, UR4, 0x1, UPT ;  /* 0x000000010400788c */ /* 0x000fd6000bf45070 */
.L_x_8:
[----:B-1----:R-:W1:Y:S01]  /*04d0*/  SHFL.IDX PT, R2, R173, RZ, 0x1f ;  /* 0x00001fffad027589 */ /* 0x002e6200000e0000 */
[----:B------:R-:W-:-:S04]  /*04e0*/  UISETP.NE.AND UP1, UPT, UR8, 0x2, UPT ;  /* 0x000000020800788c */ /* 0x000fc8000bf25270 */
[----:B------:R-:W-:Y:S01]  /*04f0*/  USEL UR6, URZ, 0x1, UP1 ;  /* 0x00000001ff067887 */ /* 0x000fe20008800000 */
[----:B-1----:R-:W-:-:S13]  /*0500*/  ISETP.NE.AND P0, PT, R2, RZ, PT ;  /* 0x000000ff0200720c */ /* 0x002fda0003f05270 */
[----:B------:R-:W-:Y:S05]  /*0510*/  @P0 BRA `(.L_x_9) ;  /* 0x0000000000480947 */ /* 0x000fea0003800000 */
[----:B------:R-:W1:Y:S01]  /*0520*/  S2UR UR5, SR_CgaCtaId ;  /* 0x00000000000579c3 */ /* 0x000e620000008800 */
[----:B------:R-:W-:Y:S01]  /*0530*/  UMOV UR7, 0x400 ;  /* 0x0000040000077882 */ /* 0x000fe20000000000 */
[----:B------:R-:W-:Y:S01]  /*0540*/  UMOV UR4, 0x1 ;  /* 0x0000000100047882 */ /* 0x000fe20000000000 */
[----:B------:R-:W-:Y:S01]  /*0550*/  ELECT P0, URZ, PT ;  /* 0x0000000000ff782f */ /* 0x000fe20003800000 */
[----:B------:R-:W-:-:S04]  /*0560*/  UIADD3 UR10, UPT, UPT, -UR4, 0x100000, URZ ;  /* 0x00100000040a7890 */ /* 0x000fc8000fffe1ff */
[----:B------:R-:W-:Y:S02]  /*0570*/  USHF.L.U32 UR11, UR10, 0xb, URZ ;  /* 0x0000000b0a0b7899 */ /* 0x000fe400080006ff */
[----:B------:R-:W-:Y:S02]  /*0580*/  USHF.L.U32 UR10, UR10, 0x1, URZ ;  /* 0x000000010a0a7899 */ /* 0x000fe400080006ff */
[----:B-1----:R-:W-:Y:S01]  /*0590*/  ULEA UR5, UR5, UR7, 0x18 ;  /* 0x0000000705057291 */ /* 0x002fe2000f8ec0ff */
[----:B------:R-:W1:Y:S11]  /*05a0*/  FENCE.VIEW.ASYNC.S ;  /* 0x00000000000073c6 */ /* 0x000e760000000000 */
[----:B-1----:R1:W3:Y:S01]  /*05b0*/  SYNCS.EXCH.64 URZ, [UR5], UR10 ;  /* 0x0000000a05ff75b2 */ /* 0x0022e20008000100 */
[----:B------:R1:W4:Y:S01]  /*05c0*/  SYNCS.EXCH.64 URZ, [UR5+0x20], UR10 ;  /* 0x0000200a05ff75b2 */ /* 0x0003220008000100 */
[----:B------:R1:W1:Y:S01]  /*05d0*/  SYNCS.EXCH.64 URZ, [UR5+0x8], UR10 ;  /* 0x0000080a05ff75b2 */ /* 0x0002620008000100 */
[----:B------:R1:W1:Y:S01]  /*05e0*/  SYNCS.EXCH.64 URZ, [UR5+0x28], UR10 ;  /* 0x0000280a05ff75b2 */ /* 0x0002620008000100 */
[----:B------:R1:W1:Y:S01]  /*05f0*/  SYNCS.EXCH.64 URZ, [UR5+0x10], UR10 ;  /* 0x0000100a05ff75b2 */ /* 0x0002620008000100 */
[----:B------:R1:W1:Y:S01]  /*0600*/  SYNCS.EXCH.64 URZ, [UR5+0x30], UR10 ;  /* 0x0000300a05ff75b2 */ /* 0x0002620008000100 */
[----:B------:R1:W1:Y:S01]  /*0610*/  SYNCS.EXCH.64 URZ, [UR5+0x18], UR10 ;  /* 0x0000180a05ff75b2 */ /* 0x0002620008000100 */
[----:B------:R1:W1:Y:S01]  /*0620*/  SYNCS.EXCH.64 URZ, [UR5+0x38], UR10 ;  /* 0x0000380a05ff75b2 */ /* 0x0002620008000100 */
[----:B------:R-:W-:Y:S01]  /*0630*/  NOP ;  /* 0x0000000000007918 */ /* 0x000fe20000000000 */
.L_x_9:
[----:B------:R-:W2:Y:S01]  /*0640*/  SHFL.IDX PT, R2, R173, RZ, 0x1f ;  /* 0x00001fffad027589 */ /* 0x000ea200000e0000 */
[----:B------:R-:W-:Y:S01]  /*0650*/  NOP ;  /* 0x0000000000007918 */ /* 0x000fe20000000000 */
[----:B--2---:R-:W-:-:S13]  /*0660*/  ISETP.NE.AND P0, PT, R2, 0x1, PT ;  /* 0x000000010200780c */ /* 0x004fda0003f05270 */
[----:B------:R-:W-:Y:S05]  /*0670*/  @P0 BRA `(.L_x_10) ;  /* 0x0000000000480947 */ /* 0x000fea0003800000 */
[----:B------:R-:W2:Y:S01]  /*0680*/  S2UR UR7, SR_CgaCtaId ;  /* 0x00000000000779c3 */ /* 0x000ea20000008800 */
[----:B------:R-:W-:Y:S01]  /*0690*/  UMOV UR9, 0x400 ;  /* 0x0000040000097882 */ /* 0x000fe20000000000 */
[----:B-1----:R-:W-:Y:S01]  /*06a0*/  UMOV UR5, 0x20 ;  /* 0x0000002000057882 */ /* 0x002fe20000000000 */
[----:B------:R-:W-:Y:S01]  /*06b0*/  UMOV UR4, 0x80 ;  /* 0x0000008000047882 */ /* 0x000fe20000000000 */
[----:B------:R-:W-:-:S04]  /*06c0*/  UIADD3 UR10, UPT, UPT, -UR5, 0x100000, URZ ;  /* 0x00100000050a7890 */ /* 0x000fc8000fffe1ff */
[----:B------:R-:W-:Y:S02]  /*06d0*/  USHF.L.U32 UR11, UR10, 0xb, URZ ;  /* 0x0000000b0a0b7899 */ /* 0x000fe400080006ff */
[----:B------:R-:W-:Y:S02]  /*06e0*/  USHF.L.U32 UR10, UR10, 0x1, URZ ;  /* 0x000000010a0a7899 */ /* 0x000fe400080006ff */
[----:B------:R-:W-:-:S04]  /*06f0*/  UIADD3 UR4, UPT, UPT, -UR4, 0x100000, URZ ;  /* 0x0010000004047890 */ /* 0x000fc8000fffe1ff */
[----:B------:R-:W-:Y:S02]  /*0700*/  USHF.L.U32 UR5, UR4, 0xb, URZ ;  /* 0x0000000b04057899 */ /* 0x000fe400080006ff */
[----:B------:R-:W-:Y:S01]  /*0710*/  USHF.L.U32 UR4, UR4, 0x1, URZ ;  /* 0x0000000104047899 */ /* 0x000fe200080006ff */
[----:B------:R-:W-:Y:S01]  /*0720*/  ELECT P0, URZ, PT ;  /* 0x0000000000ff782f */ /* 0x000fe20003800000 */
[----:B--2---:R-:W-:Y:S01]  /*0730*/  ULEA UR7, UR7, UR9, 0x18 ;  /* 0x0000000907077291 */ /* 0x004fe2000f8ec0ff */
[----:B------:R-:W1:Y:S11]  /*0740*/  FENCE.VIEW.ASYNC.S ;  /* 0x00000000000073c6 */ /* 0x000e760000000000 */
[----:B-1----:R2:W1:Y:S01]  /*0750*/  SYNCS.EXCH.64 URZ, [UR7+0x40], UR10 ;  /* 0x0000400a07ff75b2 */ /* 0x0024620008000100 */
[----:B------:R2:W1:Y:S01]  /*0760*/  SYNCS.EXCH.64 URZ, [UR7+0x50], UR4 ;  /* 0x0000500407ff75b2 */ /* 0x0004620008000100 */
[----:B------:R2:W1:Y:S01]  /*0770*/  SYNCS.EXCH.64 URZ, [UR7+0x48], UR10 ;  /* 0x0000480a07ff75b2 */ /* 0x0004620008000100 */
[----:B------:R2:W1:Y:S02]  /*0780*/  SYNCS.EXCH.64 URZ, [UR7+0x58], UR4 ;  /* 0x0000580407ff75b2 */ /* 0x0004640008000100 */
[----:B--2---:R-:W-:Y:S01]  /*0790*/  NOP ;  /* 0x0000000000007918 */ /* 0x004fe20000000000 */
.L_x_10:
[----:B------:R-:W2:Y:S01]  /*07a0*/  SHFL.IDX PT, R2, R173, RZ, 0x1f ;  /* 0x00001fffad027589 */ /* 0x000ea200000e0000 */
[----:B------:R-:W-:Y:S01]  /*07b0*/  NOP ;  /* 0x0000000000007918 */ /* 0x000fe20000000000 */
[----:B--2---:R-:W-:-:S13]  /*07c0*/  ISETP.NE.AND P0, PT, R2, 0x3, PT ;  /* 0x000000030200780c */ /* 0x004fda0003f05270 */
[----:B------:R-:W-:Y:S05]  /*07d0*/  @P0 BRA `(.L_x_11) ;  /* 0x0000000000300947 */ /* 0x000fea0003800000 */
[----:B-1----:R-:W1:Y:S01]  /*07e0*/  S2UR UR5, SR_CgaCtaId ;  /* 0x00000000000579c3 */ /* 0x002e620000008800 */
        /* <DEDUP_REMOVED lines=8> */
[----:B-1----:R2:W1:Y:S01]  /*0870*/  SYNCS.EXCH.64 URZ, [UR5+0x60], UR10 ;  /* 0x0000600a05ff75b2 */ /* 0x0024620008000100 */
[----:B------:R2:W1:Y:S02]  /*0880*/  SYNCS.EXCH.64 URZ, [UR5+0x68], UR10 ;  /* 0x0000680a05ff75b2 */ /* 0x0004640008000100 */
[----:B--2---:R-:W-:Y:S01]  /*0890*/  NOP ;  /* 0x0000000000007918 */ /* 0x004fe20000000000 */
.L_x_11:
[----:B------:R-:W2:Y:S01]  /*08a0*/  SHFL.IDX PT, R2, R173, RZ, 0x1f ;  /* 0x00001fffad027589 */ /* 0x000ea200000e0000 */
[----:B------:R-:W-:Y:S01]  /*08b0*/  NOP ;  /* 0x0000000000007918 */ /* 0x000fe20000000000 */
[----:B--2---:R-:W-:-:S13]  /*08c0*/  ISETP.NE.AND P0, PT, R2, 0x4, PT ;  /* 0x000000040200780c */ /* 0x004fda0003f05270 */
[----:B------:R-:W-:Y:S05]  /*08d0*/  @P0 BRA `(.L_x_12) ;  /* 0x00000000004c0947 */ /* 0x000fea0003800000 */
[----:B-1----:R-:W1:Y:S01]  /*08e0*/  S2UR UR5, SR_CgaCtaId ;  /* 0x00000000000579c3 */ /* 0x002e620000008800 */
[----:B------:R-:W-:Y:S01]  /*08f0*/  UMOV UR9, 0x100 ;  /* 0x0000010000097882 */ /* 0x000fe20000000000 */
[----:B------:R-:W-:Y:S01]  /*0900*/  UMOV UR7, 0x400 ;  /* 0x0000040000077882 */ /* 0x000fe20000000000 */
[----:B------:R-:W-:Y:S01]  /*0910*/  USEL UR9, UR9, 0xe0, UP2 ;  /* 0x000000e009097887 */ /* 0x000fe20009000000 */
[----:B------:R-:W-:Y:S01]  /*0920*/  UMOV UR4, 0x1 ;  /* 0x0000000100047882 */ /* 0x000fe20000000000 */
[----:B------:R-:W-:Y:S01]  /*0930*/  ELECT P0, URZ, PT ;  /* 0x0000000000ff782f */ /* 0x000fe20003800000 */
[----:B------:R-:W-:-:S04]  /*0940*/  UIADD3 UR10, UPT, UPT, -UR4, 0x100000, URZ ;  /* 0x00100000040a7890 */ /* 0x000fc8000fffe1ff */
[----:B------:R-:W-:Y:S02]  /*0950*/  USHF.L.U32 UR11, UR10, 0xb, URZ ;  /* 0x0000000b0a0b7899 */ /* 0x000fe400080006ff */
[----:B------:R-:W-:Y:S02]  /*0960*/  USHF.L.U32 UR10, UR10, 0x1, URZ ;  /* 0x000000010a0a7899 */ /* 0x000fe400080006ff */
[----:B------:R-:W-:-:S04]  /*0970*/  UIADD3 UR12, UPT, UPT, -UR9, 0x100000, URZ ;  /* 0x00100000090c7890 */ /* 0x000fc8000fffe1ff */
[----:B------:R-:W-:Y:S02]  /*0980*/  USHF.L.U32 UR13, UR12, 0xb, URZ ;  /* 0x0000000b0c0d7899 */ /* 0x000fe400080006ff */
[----:B------:R-:W-:Y:S02]  /*0990*/  USHF.L.U32 UR12, UR12, 0x1, URZ ;  /* 0x000000010c0c7899 */ /* 0x000fe400080006ff */
[----:B-1----:R-:W-:Y:S01]  /*09a0*/  ULEA UR5, UR5, UR7, 0x18 ;  /* 0x0000000705057291 */ /* 0x002fe2000f8ec0ff */
[----:B------:R-:W1:Y:S11]  /*09b0*/  FENCE.VIEW.ASYNC.S ;  /* 0x00000000000073c6 */ /* 0x000e760000000000 */
[----:B-1----:R2:W1:Y:S01]  /*09c0*/  SYNCS.EXCH.64 URZ, [UR5+0x70], UR10 ;  /* 0x0000700a05ff75b2 */ /* 0x0024620008000100 */
[----:B------:R2:W1:Y:S01]  /*09d0*/  SYNCS.EXCH.64 URZ, [UR5+0x80], UR12 ;  /* 0x0000800c05ff75b2 */ /* 0x0004620008000100 */
[----:B------:R2:W1:Y:S01]  /*09e0*/  SYNCS.EXCH.64 URZ, [UR5+0x78], UR10 ;  /* 0x0000780a05ff75b2 */ /* 0x0004620008000100 */
[----:B------:R2:W1:Y:S02]  /*09f0*/  SYNCS.EXCH.64 URZ, [UR5+0x88], UR12 ;  /* 0x0000880c05ff75b2 */ /* 0x0004640008000100 */
[----:B--2---:R-:W-:Y:S01]  /*0a00*/  NOP ;  /* 0x0000000000007918 */ /* 0x004fe20000000000 */
.L_x_12:
        /* <DEDUP_REMOVED lines=20> */
[----:B------:R2:W1:Y:S01]  /*0b50*/  SYNCS.EXCH.64 URZ, [UR7+0xb8], UR4 ;  /* 0x0000b80407ff75b2 */ /* 0x0004620008000100 */
[----:B------:R2:W1:Y:S01]  /*0b60*/  SYNCS.EXCH.64 URZ, [UR7+0xa0], UR10 ;  /* 0x0000a00a07ff75b2 */ /* 0x0004620008000100 */
[----:B------:R2:W1:Y:S01]  /*0b70*/  SYNCS.EXCH.64 URZ, [UR7+0xc0], UR4 ;  /* 0x0000c00407ff75b2 */ /* 0x0004620008000100 */
[----:B------:R2:W1:Y:S01]  /*0b80*/  SYNCS.EXCH.64 URZ, [UR7+0xa8], UR10 ;  /* 0x0000a80a07ff75b2 */ /* 0x0004620008000100 */
[----:B------:R2:W1:Y:S02]  /*0b90*/  SYNCS.EXCH.64 URZ, [UR7+0xc8], UR4 ;  /* 0x0000c80407ff75b2 */ /* 0x0004640008000100 */
[----:B--2---:R-:W-:Y:S01]  /*0ba0*/  NOP ;  /* 0x0000000000007918 */ /* 0x004fe20000000000 */
.L_x_13:
        /* <DEDUP_REMOVED lines=18> */
.L_x_14:
[----:B-1----:R-:W1:Y:S01]  /*0cd0*/  S2UR UR5, SR_CTAID.X ;  /* 0x00000000000579c3 */ /* 0x002e620000002500 */
[----:B------:R-:W-:-:S05]  /*0ce0*/  CS2R.32 R170, SR_CgaSize ;  /* 0x0000000000aa7805 */ /* 0x000fca0000008a00 */
[----:B------:R-:W-:-:S05]  /*0cf0*/  IMAD R170, R170, -0xa0, RZ ;  /* 0xffffff60aaaa7824 */ /* 0x000fca00078e02ff */
[----:B------:R-:W-:-:S14]  /*0d00*/  R2UR UR9, R170 ;  /* 0x00000000aa0972ca */ /* 0x000fdc00000e0000 */
[----:B------:R-:W2:Y:S01]  /*0d10*/  LDCU UR9, c[0x0][UR9+0x2b0] ;  /* 0x00005600090977ac */ /* 0x000ea20008000800 */
[----:B------:R-:W-:Y:S01]  /*0d20*/  NOP ;  /* 0x0000000000007918 */ /* 0x000fe20000000000 */
[----:B------:R-:W-:-:S05]  /*0d30*/  CS2R.32 R170, SR_CgaSize ;  /* 0x0000000000aa7805 */ /* 0x000fca0000008a00 */
[----:B------:R-:W-:-:S05]  /*0d40*/  IMAD R170, R170, -0xa0, RZ ;  /* 0xffffff60aaaa7824 */ /* 0x000fca00078e02ff */
[----:B------:R-:W-:-:S14]  /*0d50*/  R2UR UR7, R170 ;  /* 0x00000000aa0772ca */ /* 0x000fdc00000e0000 */
[----:B------:R-:W3:Y:S01]  /*0d60*/  LDCU UR7, c[0x0][UR7+0x2b4] ;  /* 0x00005680070777ac */ /* 0x000ee20008000800 */
[----:B------:R-:W4:Y:S08]  /*0d70*/  S2UR UR4, SR_CTAID.Y ;  /* 0x00000000000479c3 */ /* 0x000f300000002600 */
[----:B------:R-:W3:Y:S01]  /*0d80*/  LDC R9, c[0x0][0xb24] ;  /* 0x0002c900ff097b82 */ /* 0x000ee20000000800 */
[----:B-1----:R-:W-:-:S02]  /*0d90*/  I2FP.F32.U32 R5, UR5 ;  /* 0x0000000500057c45 */ /* 0x002fc40008201000 */
[----:B------:R-:W-:-:S05]  /*0da0*/  CS2R.32 R3, SR_CgaSize ;  /* 0x0000000000037805 */ /* 0x000fca0000008a00 */
[----:B------:R-:W-:-:S06]  /*0db0*/  IMAD R3, R3, -0xa0, RZ ;  /* 0xffffff6003037824 */ /* 0x000fcc00078e02ff */
[----:B------:R-:W1:Y:S01]  /*0dc0*/  LDC R3, c[0x0][R3+0x2a0] ;  /* 0x0000a80003037b82 */ /* 0x000e620000000800 */
[----:B------:R-:W-:Y:S01]  /*0dd0*/  MOV R21, UR5 ;  /* 0x0000000500157c02 */ /* 0x000fe20008000f00 */
[----:B--2---:R-:W-:Y:S01]  /*0de0*/  FMUL R5, R5, UR9 ;  /* 0x0000000905057c20 */ /* 0x004fe20008400000 */
[----:B----4-:R-:W-:Y:S02]  /*0df0*/  I2FP.F32.U32 R4, UR4 ;  /* 0x0000000400047c45 */ /* 0x010fe40008201000 */
[----:B------:R-:W-:-:S05]  /*0e00*/  CS2R.32 R2, SR_CgaSize ;  /* 0x0000000000027805 */ /* 0x000fca0000008a00 */
[----:B------:R-:W-:-:S06]  /*0e10*/  IMAD R2, R2, -0xa0, RZ ;  /* 0xffffff6002027824 */ /* 0x000fcc00078e02ff */
[----:B------:R-:W2:Y:S01]  /*0e20*/  LDC R2, c[0x0][R2+0x2a4] ;  /* 0x0000a90002027b82 */ /* 0x000ea20000000800 */
[----:B------:R-:W4:Y:S01]  /*0e30*/  F2I.U32.TRUNC.NTZ R170, R5 ;  /* 0x0000000500aa7305 */ /* 0x000f22000020f000 */
[----:B------:R-:W-:Y:S01]  /*0e40*/  MOV R20, UR4 ;  /* 0x0000000400147c02 */ /* 0x000fe20008000f00 */
[----:B---3--:R-:W-:-:S05]  /*0e50*/  FMUL R4, R4, UR7 ;  /* 0x0000000704047c20 */ /* 0x008fca0008400000 */
[----:B------:R-:W-:Y:S01]  /*0e60*/  BAR.SYNC.DEFER_BLOCKING 0x0 ;  /* 0x0000000000007b1d */ /* 0x000fe20000010000 */
[----:B------:R-:W-:-:S05]  /*0e70*/  ISETP.GE.AND P0, PT, R9, 0x1, PT ;  /* 0x000000010900780c */ /* 0x000fca0003f06270 */
[----:B------:R-:W3:Y:S02]  /*0e80*/  F2I.U32.TRUNC.NTZ R147, R4 ;  /* 0x0000000400937305 */ /* 0x000ee4000020f000 */
[----:B------:R-:W2:Y:S01]  /*0e90*/  S2UR UR36, SR_CTAID.Z ;  /* 0x00000000002479c3 */ /* 0x000ea20000002700 */
[----:B----4-:R-:W-:-:S05]  /*0ea0*/  IADD3 R170, PT, PT, -R170, RZ, RZ ;  /* 0x000000ffaaaa7210 */ /* 0x010fca0007ffe1ff */
[----:B-1----:R-:W-:Y:S01]  /*0eb0*/  IMAD R170, R3, R170, UR5 ;  /* 0x0000000503aa7e24 */ /* 0x002fe2000f8e02aa */
[----:B---3--:R-:W-:-:S05]  /*0ec0*/  IADD3 R147, PT, PT, -R147, RZ, RZ ;  /* 0x000000ff93937210 */ /* 0x008fca0007ffe1ff */
[----:B--2---:R-:W-:Y:S01]  /*0ed0*/  IMAD R147, R2, R147, UR4 ;  /* 0x0000000402937e24 */ /* 0x004fe2000f8e0293 */
[----:B------:R-:W-:Y:S06]  /*0ee0*/  @!P0 BRA `(.L_x_15) ;  /* 0x0000000000b88947 */ /* 0x000fec0003800000 */
[----:B------:R-:W1:Y:S01]  /*0ef0*/  LDC.64 R4, c[0x0][0xb18] ;  /* 0x0002c600ff047b82 */ /* 0x000e620000000a00 */
[----:B------:R-:W-:-:S07]  /*0f00*/  ISETP.NE.AND P0, PT, R9, 0x1, PT ;  /* 0x000000010900780c */ /* 0x000fce0003f05270 */
[----:B------:R-:W2:Y:S08]  /*0f10*/  LDC R10, c[0x0][0xb0c] ;  /* 0x0002c300ff0a7b82 */ /* 0x000eb00000000800 */
[----:B------:R-:W3:Y:S08]  /*0f20*/  LDC R11, c[0x0][0x370] ;  /* 0x0000dc00ff0b7b82 */ /* 0x000ef00000000800 */
[----:B------:R-:W4:Y:S01]  /*0f30*/  LDC R12, c[0x0][0x374] ;  /* 0x0000dd00ff0c7b82 */ /* 0x000f220000000800 */
[----:B-1----:R-:W-:-:S07]  /*0f40*/  ISETP.NE.AND P1, PT, R4, 0x1, PT ;  /* 0x000000010400780c */ /* 0x002fce0003f25270 */
[----:B------:R-:W3:Y:S01]  /*0f50*/  LDC.64 R6, c[0x0][0xb10] ;  /* 0x0002c400ff067b82 */ /* 0x000ee20000000a00 */
[----:B--2---:R-:W-:-:S07]  /*0f60*/  ISETP.NE.AND P2, PT, R10, 0x1, PT ;  /* 0x000000010a00780c */ /* 0x004fce0003f45270 */
[----:B------:R-:W1:Y:S08]  /*0f70*/  LDC R8, c[0x0][0xb20] ;  /* 0x0002c800ff087b82 */ /* 0x000e700000000800 */
[----:B------:R-:W2:Y:S01]  /*0f80*/  LDC.64 R2, c[0x0][0xb28] ;  /* 0x0002ca00ff027b82 */ /* 0x000ea20000000a00 */
[----:B----4-:R-:W-:-:S04]  /*0f90*/  IMAD.HI.U32 R13, R12, R5, RZ ;  /* 0x000000050c0d7227 */ /* 0x010fc800078e00ff */
[----:B------:R-:W-:-:S04]  /*0fa0*/  IMAD.HI.U32 R5, R20, R5, RZ ;  /* 0x0000000514057227 */ /* 0x000fc800078e00ff */
[----:B---3--:R-:W-:-:S04]  /*0fb0*/  IMAD.HI.U32 R14, R11, R6, RZ ;  /* 0x000000060b0e7227 */ /* 0x008fc800078e00ff */
[C---:B------:R-:W-:Y:S01]  /*0fc0*/  IMAD.HI.U32 R16, R21.reuse, R6, RZ ;  /* 0x0000000615107227 */ /* 0x040fe200078e00ff */
[-C--:B------:R-:W-:Y:S02]  /*0fd0*/  @P2 SHF.R.U32.HI R11, RZ, R7.reuse, R14 ;  /* 0x00000007ff0b2219 */ /* 0x080fe4000001160e */
[-C--:B-1----:R-:W-:Y:S02]  /*0fe0*/  @P1 SHF.R.U32.HI R12, RZ, R8.reuse, R13 ;  /* 0x00000008ff0c1219 */ /* 0x082fe4000001160d */
[----:B------:R-:W-:Y:S02]  /*0ff0*/  SHF.R.U32.HI R5, RZ, R8, R5 ;  /* 0x00000008ff057219 */ /* 0x000fe40000011605 */
[----:B------:R-:W-:Y:S02]  /*1000*/  SHF.R.U32.HI R16, RZ, R7, R16 ;  /* 0x00000007ff107219 */ /* 0x000fe40000011610 */
[----:B------:R-:W-:Y:S01]  /*1010*/  SEL R5, R20, R5, !P1 ;  /* 0x0000000514057207 */ /* 0x000fe20004800000 */
[----:B--2---:R-:W-:Y:S01]  /*1020*/  IMAD.HI.U32 R14, R12, R2, RZ ;  /* 0x000000020c0e7227 */ /* 0x004fe200078e00ff */
[----:B------:R-:W-:-:S02]  /*1030*/  SEL R7, R21, R16, !P2 ;  /* 0x0000001015077207 */ /* 0x000fc40005000000 */
[----:B------:R-:W-:Y:S01]  /*1040*/  IADD3 R13, PT, PT, -R5, RZ, RZ ;  /* 0x000000ff050d7210 */ /* 0x000fe20007ffe1ff */
[----:B------:R-:W-:Y:S01]  /*1050*/  IMAD.HI.U32 R6, R11, R2, RZ ;  /* 0x000000020b067227 */ /* 0x000fe200078e00ff */
[----:B------:R-:W-:-:S03]  /*1060*/  @P0 SHF.R.U32.HI R12, RZ, R3, R14 ;  /* 0x00000003ff0c0219 */ /* 0x000fc6000001160e */
[----:B------:R-:W-:Y:S01]  /*1070*/  IMAD R13, R4, R13, R20 ;  /* 0x0000000d040d7224 */ /* 0x000fe200078e0214 */
[----:B------:R-:W-:Y:S01]  /*1080*/  @P0 SHF.R.U32.HI R11, RZ, R3, R6 ;  /* 0x00000003ff0b0219 */ /* 0x000fe20000011606 */
[----:B------:R-:W-:-:S04]  /*1090*/  IMAD R12, R12, R9, RZ ;  /* 0x000000090c0c7224 */ /* 0x000fc800078e02ff */
[----:B------:R-:W-:Y:S01]  /*10a0*/  IMAD R6, R11, R9, RZ ;  /* 0x000000090b067224 */ /* 0x000fe200078e02ff */
[----:B------:R-:W-:-:S04]  /*10b0*/  ISETP.GE.AND P1, PT, R5, R12, PT ;  /* 0x0000000c0500720c */ /* 0x000fc80003f26270 */
[----:B------:R-:W-:Y:S01]  /*10c0*/  ISETP.GE.OR P1, PT, R7, R6, P1 ;  /* 0x000000060700720c */ /* 0x000fe20000f26670 */
[----:B------:R-:W-:-:S05]  /*10d0*/  IMAD.HI.U32 R6, R5, R2, RZ ;  /* 0x0000000205067227 */ /* 0x000fca00078e00ff */
[----:B------:R-:W-:-:S04]  /*10e0*/  SHF.R.U32.HI R6, RZ, R3, R6 ;  /* 0x00000003ff067219 */ /* 0x000fc80000011606 */
[----:B------:R-:W-:-:S03]  /*10f0*/  SEL R6, R5, R6, !P0 ;  /* 0x0000000605067207 */ /* 0x000fc60004000000 */
[----:B------:R-:W-:Y:S01]  /*1100*/  @!P1 IMAD.HI.U32 R8, R7, R2, RZ ;  /* 0x0000000207089227 */ /* 0x000fe200078e00ff */
[----:B------:R-:W-:-:S04]  /*1110*/  IADD3 R2, PT, PT, -R6, RZ, RZ ;  /* 0x000000ff06027210 */ /* 0x000fc80007ffe1ff */
[----:B------:R-:W-:Y:S01]  /*1120*/  @!P1 SHF.R.U32.HI R8, RZ, R3, R8 ;  /* 0x00000003ff089219 */ /* 0x000fe20000011608 */
[----:B------:R-:W-:-:S03]  /*1130*/  IMAD R2, R9, R2, R5 ;  /* 0x0000000209027224 */ /* 0x000fc600078e0205 */
[----:B------:R-:W-:-:S05]  /*1140*/  @!P1 SEL R3, R7, R8, !P0 ;  /* 0x0000000807039207 */ /* 0x000fca0004000000 */
[--C-:B------:R-:W-:Y:S02]  /*1150*/  @!P1 IMAD.IADD R6, R6, 0x1, -R3.reuse ;  /* 0x0000000106069824 */ /* 0x100fe400078e0a03 */
[----:B------:R-:W-:Y:S01]  /*1160*/  @!P1 IMAD R3, R2, R11, R3 ;  /* 0x0000000b02039224 */ /* 0x000fe200078e0203 */
[----:B------:R-:W-:Y:S01]  /*1170*/  IADD3 R2, PT, PT, -R7, RZ, RZ ;  /* 0x000000ff07027210 */ /* 0x000fe20007ffe1ff */
[----:B------:R-:W-:Y:S02]  /*1180*/  @!P1 IMAD R5, R6, R9, R7 ;  /* 0x0000000906059224 */ /* 0x000fe400078e0207 */
[----:B------:R-:W-:Y:S02]  /*1190*/  @!P1 IMAD.MOV.U32 R7, RZ, RZ, R3 ;  /* 0x000000ffff079224 */ /* 0x000fe400078e0003 */
[----:B------:R-:W-:Y:S02]  /*11a0*/  IMAD R2, R10, R2, R21 ;  /* 0x000000020a027224 */ /* 0x000fe400078e0215 */
[----:B------:R-:W-:-:S02]  /*11b0*/  IMAD R20, R5, R4, R13 ;  /* 0x0000000405147224 */ /* 0x000fc400078e020d */
[----:B------:R-:W-:Y:S02]  /*11c0*/  IMAD R21, R7, R10, R2 ;  /* 0x0000000a07157224 */ /* 0x000fe400078e0202 */
.L_x_15:
[----:B------:R-:W1:Y:S01]  /*11d0*/  LDCU UR4, c[0x0][0xb30] ;  /* 0x00016600ff0477ac */ /* 0x000e620008000800 */
[----:B------:R-:W2:Y:S08]  /*11e0*/  S2UR UR37, SR_CgaCtaId ;  /* 0x00000000002579c3 */ /* 0x000eb00000008800 */
[----:B------:R-:W3:Y:S01]  /*11f0*/  LDC R72, c[0x0][0xb24] ;  /* 0x0002c900ff487b82 */ /* 0x000ee20000000800 */
[----:B-1----:R-:W-:-:S09]  /*1200*/  UISETP.NE.AND UP1, UPT, UR4, 0x1, UPT ;  /* 0x000000010400788c */ /* 0x002fd2000bf25270 */
[----:B--2---:R-:W-:Y:S05]  /*1210*/  BRA.U UP1, `(.L_x_16) ;  /* 0x0000000101407547 */ /* 0x004fea000b800000 */
[----:B------:R-:W1:Y:S08]  /*1220*/  LDC.64 R4, c[0x0][0xb10] ;  /* 0x0002c400ff047b82 */ /* 0x000e700000000a00 */
[----:B------:R-:W2:Y:S08]  /*1230*/  LDC.64 R2, c[0x0][0xb18] ;  /* 0x0002c600ff027b82 */ /* 0x000eb00000000a00 */
[----:B------:R-:W4:Y:S08]  /*1240*/  LDC R6, c[0x0][0xb20] ;  /* 0x0002c800ff067b82 */ /* 0x000f300000000800 */
[----:B------:R-:W3:Y:S01]  /*1250*/  LDC R8, c[0x0][0xb0c] ;  /* 0x0002c300ff087b82 */ /* 0x000ee20000000800 */
[----:B-1----:R-:W-:-:S05]  /*1260*/  IMAD.HI.U32 R4, R21, R4, RZ ;  /* 0x0000000415047227 */ /* 0x002fca00078e00ff */
[----:B------:R-:W-:Y:S01]  /*1270*/  SHF.R.U32.HI R4, RZ, R5, R4 ;  /* 0x00000005ff047219 */ /* 0x000fe20000011604 */
[----:B--2---:R-:W-:Y:S01]  /*1280*/  IMAD.HI.U32 R3, R20, R3, RZ ;  /* 0x0000000314037227 */ /* 0x004fe200078e00ff */
[----:B------:R-:W-:-:S04]  /*1290*/  ISETP.NE.AND P0, PT, R2, 0x1, PT ;  /* 0x000000010200780c */ /* 0x000fc80003f05270 */
[----:B----4-:R-:W-:-:S04]  /*12a0*/  SHF.R.U32.HI R3, RZ, R6, R3 ;  /* 0x00000006ff037219 */ /* 0x010fc80000011603 */
[----:B------:R-:W-:Y:S02]  /*12b0*/  SEL R3, R20, R3, !P0 ;  /* 0x0000000314037207 */ /* 0x000fe40004000000 */
[----:B---3--:R-:W-:-:S04]  /*12c0*/  ISETP.NE.AND P1, PT, R8, 0x1, PT ;  /* 0x000000010800780c */ /* 0x008fc80003f25270 */
[----:B------:R-:W-:-:S05]  /*12d0*/  SEL R4, R21, R4, !P1 ;  /* 0x0000000415047207 */ /* 0x000fca0004800000 */
[----:B------:R-:W-:Y:S02]  /*12e0*/  IMAD.IADD R5, R3, 0x1, -R4 ;  /* 0x0000000103057824 */ /* 0x000fe400078e0a04 */
[----:B------:R-:W-:Y:S02]  /*12f0*/  IMAD.IADD R3, R4, 0x1, -R3 ;  /* 0x0000000104037824 */ /* 0x000fe400078e0a03 */
[----:B------:R-:W-:Y:S02]  /*1300*/  IMAD R21, R5, R8, R21 ;  /* 0x0000000805157224 */ /* 0x000fe400078e0215 */
[----:B------:R-:W-:-:S07]  /*1310*/  IMAD R20, R3, R2, R20 ;  /* 0x0000000203147224 */ /* 0x000fce00078e0214 */
.L_x_16:
[----:B------:R-:W-:Y:S01]  /*1320*/  BAR.SYNC.DEFER_BLOCKING 0x0 ;  /* 0x0000000000007b1d */ /* 0x000fe20000010000 */
[----:B------:R-:W-:Y:S01]  /*1330*/  UISETP.NE.AND UP1, UPT, UR8, 0x2, UPT ;  /* 0x000000020800788c */ /* 0x000fe2000bf25270 */
[----:B------:R-:W-:Y:S02]  /*1340*/  ISETP.NE.OR P5, PT, R0, 0x2, !P5 ;  /* 0x000000020000780c */ /* 0x000fe40006fa5670 */
[----:B------:R-:W-:-:S06]  /*1350*/  LOP3.LUT R2, R189, 0x1f, RZ, 0xc0, !PT ;  /* 0x0000001fbd027812 */ /* 0x000fcc00078ec0ff */
[----:B------:R-:W-:Y:S05]  /*1360*/  BRA.U UP1, `(.L_x_17) ;  /* 0x0000001101547547 */ /* 0x000fea000b800000 */
[----:B------:R-:W1:Y:S01]  /*1370*/  LDCU UR13, c[0x0][0x38c] ;  /* 0x00007180ff0d77ac */ /* 0x000e620008000800 */
[----:B------:R-:W2:Y:S01]  /*1380*/  LDC R9, c[0x0][0x370] ;  /* 0x0000dc00ff097b82 */ /* 0x000ea20000000800 */
[----:B------:R-:W-:Y:S01]  /*1390*/  PLOP3.LUT P1, PT, PT, PT, UP2, 0x80, 0x8 ;  /* 0x000000000008781c */ /* 0x000fe20003f2f028 */
[----:B------:R-:W-:Y:S01]  /*13a0*/  IMAD.MOV.U32 R15, RZ, RZ, 0x1 ;  /* 0x00000001ff0f7424 */ /* 0x000fe200078e00ff */
[----:B------:R-:W-:Y:S01]  /*13b0*/  ISETP.EQ.OR P4, PT, R2, RZ, P5 ;  /* 0x000000ff0200720c */ /* 0x000fe20002f82670 */
[----:B------:R-:W-:Y:S01]  /*13c0*/  IMAD.MOV.U32 R14, RZ, RZ, RZ ;  /* 0x000000ffff0e7224 */ /* 0x000fe200078e00ff */
[----:B------:R-:W-:Y:S02]  /*13d0*/  PLOP3.LUT P1, PT, P1, PT, PT, 0x8, 0x80 ;  /* 0x000000000080781c */ /* 0x000fe40000f2e170 */
[----:B------:R-:W-:Y:S01]  /*13e0*/  CS2R R12, SRZ ;  /* 0x00000000000c7805 */ /* 0x000fe2000001ff00 */
[----:B------:R-:W-:Y:S01]  /*13f0*/  IMAD.MOV.U32 R10, RZ, RZ, 0x1 ;  /* 0x00000001ff0a7424 */ /* 0x000fe200078e00ff */
[----:B------:R-:W4:Y:S01]  /*1400*/  LDC R0, c[0x0][0x374] ;  /* 0x0000dd00ff007b82 */ /* 0x000f220000000800 */
[----:B------:R-:W2:Y:S01]  /*1410*/  LDCU.64 UR22, c[0x0][0x348] ;  /* 0x00006900ff1677ac */ /* 0x000ea20008000a00 */
[----:B------:R-:W-:Y:S01]  /*1420*/  UMOV UR6, URZ ;  /* 0x000000ff00067c82 */ /* 0x000fe20008000000 */
[----:B-1----:R-:W-:-:S04]  /*1430*/  UIADD3 UR5, UPT, UPT, UR13, 0x7f, URZ ;  /* 0x0000007f0d057890 */ /* 0x002fc8000fffe0ff */
[----:B------:R-:W-:-:S04]  /*1440*/  USHF.R.S32.HI UR4, URZ, 0x1f, UR5 ;  /* 0x0000001fff047899 */ /* 0x000fc80008011405 */
[----:B------:R-:W-:-:S04]  /*1450*/  ULEA.HI UR4, UR4, UR5, URZ, 0x7 ;  /* 0x0000000504047291 */ /* 0x000fc8000f8f38ff */
[----:B------:R-:W-:Y:S02]  /*1460*/  USHF.R.S32.HI UR15, URZ, 0x7, UR4 ;  /* 0x00000007ff0f7899 */ /* 0x000fe40008011404 */
[----:B------:R-:W-:Y:S02]  /*1470*/  UIADD3 UR4, UPT, UPT, UR13, -0x1, URZ ;  /* 0xffffffff0d047890 */ /* 0x000fe4000fffe0ff */
[----:B------:R-:W-:Y:S02]  /*1480*/  UISETP.LT.U32.AND UP0, UPT, UR15, 0x4, UPT ;  /* 0x000000040f00788c */ /* 0x000fe4000bf01070 */
[----:B------:R-:W-:Y:S02]  /*1490*/  UISETP.GE.U32.AND UP1, UPT, UR4, -0xff, UPT ;  /* 0xffffff010400788c */ /* 0x000fe4000bf26070 */
[----:B------:R-:W-:Y:S02]  /*14a0*/  USEL UR14, UR15, 0x4, UP0 ;  /* 0x000000040f0e7887 */ /* 0x000fe40008000000 */
[----:B------:R-:W-:-:S02]  /*14b0*/  UIADD3 UR13, UPT, UPT, UR13, 0xfe, URZ ;  /* 0x000000fe0d0d7890 */ /* 0x000fc4000fffe0ff */
[----:B------:R-:W-:Y:S02]  /*14c0*/  UIADD3 UR5, UPT, UPT, UR14, -0x1, URZ ;  /* 0xffffffff0e057890 */ /* 0x000fe4000fffe0ff */
[----:B------:R-:W-:-:S03]  /*14d0*/  UIADD3 UR7, UPT, UPT, UR15, -UR14, URZ ;  /* 0x8000000e0f077290 */ /* 0x000fc6000fffe0ff */
[----:B------:R-:W-:-:S04]  /*14e0*/  @UP1 UIADD3 UR5, UPT, UPT, UR14, URZ, URZ ;  /* 0x000000ff0e051290 */ /* 0x000fc8000fffe0ff */
[----:B--2---:R-:W-:-:S12]  /*14f0*/  UIADD3 UR5, UPT, UPT, UR5, 0x1, URZ ;  /* 0x0000000105057890 */ /* 0x004fd8000fffe0ff */
.L_x_35:
[----:B------:R-:W-:Y:S01]  /*1500*/  UISETP.NE.AND UP0, UPT, UR37, URZ, UPT ;  /* 0x000000ff2500728c */ /* 0x000fe2000bf05270 */
[----:B------:R-:W1:Y:S08]  /*1510*/  S2UR UR37, SR_CgaCtaId ;  /* 0x00000000002579c3 */ /* 0x000e700000008800 */
[----:B------:R-:W-:Y:S05]  /*1520*/  BRA.U UP0, `(.L_x_18) ;  /* 0x0000000100347547 */ /* 0x000fea000b800000 */
[----:B------:R-:W2:Y:S01]  /*1530*/  S2R R2, SR_CgaCtaId ;  /* 0x0000000000027919 */ /* 0x000ea20000008800 */
[----:B------:R-:W-:-:S04]  /*1540*/  MOV R3, 0x400 ;  /* 0x0000040000037802 */ /* 0x000fc80000000f00 */
[----:B--2---:R-:W-:Y:S02]  /*1550*/  LEA R3, R2, R3, 0x18 ;  /* 0x0000000302037211 */ /* 0x004fe400078ec0ff */
[----:B------:R-:W-:-:S03]  /*1560*/  SHF.L.U32 R2, R10, 0x1f, RZ ;  /* 0x0000001f0a027819 */ /* 0x000fc600000006ff */
[----:B------:R-:W-:-:S04]  /*1570*/  IMAD R3, R12, 0x8, R3 ;  /* 0x000000080c037824 */ /* 0x000fc800078e0203 */
[----:B------:R-:W2:Y:S02]  /*1580*/  SYNCS.PHASECHK.TRANS64.TRYWAIT P0, [R3+URZ+0xe0], R2 ;  /* 0x0000e002030075a7 */ /* 0x000ea400080011ff */
[----:B--2---:R-:W-:Y:S05]  /*1590*/  @!P0 BRA `(.L_x_19) ;  /* 0x0000006c00148947 */ /* 0x004fea0003800000 */
.L_x_106:
[----:B------:R-:W-:Y:S01]  /*15a0*/  VIADD R12, R12, 0x1 ;  /* 0x000000010c0c7836 */ /* 0x000fe20000000000 */
[----:B------:R2:W-:Y:S04]  /*15b0*/  SYNCS.ARRIVE.TRANS64.A1T0 RZ, [R3+URZ+0xd0], RZ ;  /* 0x0000d0ff03ff79a7 */ /* 0x0005e800081000ff */
[----:B------:R-:W-:-:S04]  /*15c0*/  ISETP.NE.AND P0, PT, R12, 0x2, PT ;  /* 0x000000020c00780c */ /* 0x000fc80003f05270 */
[----:B------:R-:W-:Y:S02]  /*15d0*/  SEL R12, R12, RZ, P0 ;  /* 0x000000ff0c0c7207 */ /* 0x000fe40000000000 */
[----:B--2---:R-:W-:-:S04]  /*15e0*/  SEL R3, RZ, 0x1, P0 ;  /* 0x00000001ff037807 */ /* 0x004fc80000000000 */
[----:B------:R-:W-:-:S07]  /*15f0*/  LOP3.LUT R10, R10, R3, RZ, 0x3c, !PT ;  /* 0x000000030a0a7212 */ /* 0x000fce00078e3cff */
.L_x_18:
[----:B------:R-:W-:Y:S01]  /*1600*/  UMOV UR4, 0x400 ;  /* 0x0000040000047882 */ /* 0x000fe20000000000 */
[----:B------:R-:W-:Y:S01]  /*1610*/  SHF.L.U32 R2, R15, 0x1f, RZ ;  /* 0x0000001f0f027819 */ /* 0x000fe200000006ff */
[----:B-1----:R-:W-:Y:S01]  /*1620*/  ULEA UR4, UR37, UR4, 0x18 ;  /* 0x0000000425047291 */ /* 0x002fe2000f8ec0ff */
[----:B------:R-:W-:Y:S01]  /*1630*/  R2UR UR35, R21 ;  /* 0x00000000152372ca */ /* 0x000fe200000e0000 */
[----:B------:R-:W-:Y:S01]  /*1640*/  UISETP.GE.U32.AND UP0, UPT, UR13, 0xff, UPT ;  /* 0x000000ff0d00788c */ /* 0x000fe2000bf06070 */
[----:B------:R-:W-:Y:S01]  /*1650*/  R2UR UR11, R20 ;  /* 0x00000000140b72ca */ /* 0x000fe200000e0000 */
[----:B------:R-:W-:Y:S01]  /*1660*/  ULEA UR8, UR6, UR4, 0x3 ;  /* 0x0000000406087291 */ /* 0x000fe2000f8e18ff */
[----:B------:R-:W-:-:S08]  /*1670*/  UMOV UR24, URZ ;  /* 0x000000ff00187c82 */ /* 0x000fd00008000000 */
[----:B------:R1:W2:Y:S01]  /*1680*/  SYNCS.PHASECHK.TRANS64.TRYWAIT P0, [UR8+0x20], R2 ;  /* 0x00002002ff0075a7 */ /* 0x0002a20008001108 */
[----:B------:R-:W-:Y:S02]  /*1690*/  USHF.L.U32 UR35, UR35, 0x7, URZ ;  /* 0x0000000723237899 */ /* 0x000fe400080006ff */
[----:B------:R-:W-:Y:S01]  /*16a0*/  USHF.L.U32 UR11, UR11, 0x7, URZ ;  /* 0x000000070b0b7899 */ /* 0x000fe200080006ff */
[----:B------:R-:W-:Y:S11]  /*16b0*/  BRA.U !UP0, `(.L_x_20) ;  /* 0x0000000108a47547 */ /* 0x000ff6000b800000 */
[----:B------:R-:W-:Y:S01]  /*16c0*/  UMOV UR16, URZ ;  /* 0x000000ff00107c82 */ /* 0x000fe20008000000 */
[----:B------:R-:W-:-:S05]  /*16d0*/  UMOV UR17, UR6 ;  /* 0x0000000600117c82 */ /* 0x000fca0008000000 */
.L_x_25:
[----:B-1----:R-:W-:Y:S01]  /*16e0*/  ULEA UR33, UR17, UR4, 0x3 ;  /* 0x0000000411217291 */ /* 0x002fe2000f8e18ff */
[----:B--2---:R-:W-:Y:S01]  /*16f0*/  @!P5 MOV R3, 0x8000 ;  /* 0x000080000003d802 */ /* 0x004fe20000000f00 */
[----:B--2---:R-:W-:Y:S10]  /*1700*/  @P0 BRA `(.L_x_21) ;  /* 0x00000000000c0947 */ /* 0x004ff40003800000 */
[----:B------:R-:W-:-:S04]  /*1710*/  SHF.L.U32 R5, R15, 0x1f, RZ ;  /* 0x0000001f0f057819 */ /* 0x000fc800000006ff */
[----:B------:R-:W2:Y:S02]  /*1720*/  SYNCS.PHASECHK.TRANS64.TRYWAIT P0, [UR33+0x20], R5 ;  /* 0x00002005ff0075a7 */ /* 0x000ea40008001121 */
[----:B--2---:R-:W-:Y:S05]  /*1730*/  @!P0 BRA `(.L_x_22) ;  /* 0x0000006800c08947 */ /* 0x004fea0003800000 */
.L_x_21:
[----:B------:R2:W-:Y:S01]  /*1740*/  @!P5 SYNCS.ARRIVE.TRANS64 RZ, [UR33], R3 ;  /* 0x00000003ffffd9a7 */ /* 0x0005e20008000021 */
[----:B------:R-:W-:Y:S04]  /*1750*/  BSSY.RECONVERGENT B0, `(.L_x_23) ;  /* 0x0000003000007945 */ /* 0x000fe80003800200 */
[----:B------:R-:W-:Y:S05]  /*1760*/  @P4 BRA `(.L_x_24) ;  /* 0x0000000000044947 */ /* 0x000fea0003800000 */
[----:B------:R-:W-:Y:S05]  /*1770*/  BPT.TRAP 0x1 ;  /* 0x000000040000795c */ /* 0x000fea0000300000 */
.L_x_24:
[----:B------:R-:W-:Y:S05]  /*1780*/  BSYNC.RECONVERGENT B0 ;  /* 0x0000000000007941 */ /* 0x000fea0003800200 */
.L_x_23:
[----:B------:R-:W-:Y:S02]  /*1790*/  UIADD3 UR6, UPT, UPT, UR17, 0x1, URZ ;  /* 0x0000000111067890 */ /* 0x000fe4000fffe0ff */
[----:B------:R-:W-:Y:S02]  /*17a0*/  UIADD3 UR26, UP1, UPT, UR22, 0x80, URZ ;  /* 0x00000080161a7890 */ /* 0x000fe4000ff3e0ff */
[----:B------:R-:W-:Y:S02]  /*17b0*/  UISETP.NE.AND UP0, UPT, UR6, 0x4, UPT ;  /* 0x000000040600788c */ /* 0x000fe4000bf05270 */
[----:B------:R-:W-:Y:S02]  /*17c0*/  USHF.L.U32 UR34, UR16, 0x7, URZ ;  /* 0x0000000710227899 */ /* 0x000fe400080006ff */
[----:B------:R-:W-:Y:S02]  /*17d0*/  USEL UR9, URZ, 0x1, UP0 ;  /* 0x00000001ff097887 */ /* 0x000fe40008000000 */
[----:B------:R-:W-:-:S02]  /*17e0*/  USEL UR6, UR6, URZ, UP0 ;  /* 0x000000ff06067287 */ /* 0x000fc40008000000 */
[----:B------:R-:W-:Y:S02]  /*17f0*/  UIADD3 UR20, UP0, UPT, UR22, 0x180, URZ ;  /* 0x0000018016147890 */ /* 0x000fe4000ff1e0ff */
[----:B------:R-:W-:Y:S01]  /*1800*/  ULEA UR8, UR6, UR4, 0x3 ;  /* 0x0000000406087291 */ /* 0x000fe2000f8e18ff */
[----:B------:R-:W-:Y:S01]  /*1810*/  LOP3.LUT R15, R15, UR9, RZ, 0x3c, !PT ;  /* 0x000000090f0f7c12 */ /* 0x000fe2000f8e3cff */
[----:B------:R-:W-:Y:S02]  /*1820*/  UIADD3.X UR27, UPT, UPT, URZ, UR23, URZ, UP1, !UPT ;  /* 0x00000017ff1b7290 */ /* 0x000fe40008ffe4ff */
[----:B------:R-:W-:Y:S01]  /*1830*/  UIADD3.X UR21, UPT, UPT, URZ, UR23, URZ, UP0, !UPT ;  /* 0x00000017ff157290 */ /* 0x000fe200087fe4ff */
[----:B-1----:R-:W-:Y:S01]  /*1840*/  SHF.L.U32 R2, R15, 0x1f, RZ ;  /* 0x0000001f0f027819 */ /* 0x002fe200000006ff */
[----:B------:R-:W-:Y:S01]  /*1850*/  UMOV UR18, 0x0 ;  /* 0x0000000000127882 */ /* 0x000fe20000000000 */
[----:B------:R-:W-:Y:S01]  /*1860*/  UMOV UR19, 0x10000000 ;  /* 0x1000000000137882 */ /* 0x000fe20000000000 */
[----:B------:R-:W-:Y:S01]  /*1870*/  UMOV UR12, UR36 ;  /* 0x00000024000c7c82 */ /* 0x000fe20008000000 */
[----:B------:R1:W1:Y:S01]  /*1880*/  SYNCS.PHASECHK.TRANS64.TRYWAIT P0, [UR8+0x20], R2 ;  /* 0x00002002ff0075a7 */ /* 0x0002620008001108 */
[----:B------:R-:W-:Y:S01]  /*1890*/  ULEA UR8, UR17, UR4, 0xe ;  /* 0x0000000411087291 */ /* 0x000fe2000f8e70ff */
[----:B------:R-:W-:Y:S01]  /*18a0*/  UMOV UR9, UR33 ;  /* 0x0000002100097c82 */ /* 0x000fe20008000000 */
[----:B------:R-:W-:-:S02]  /*18b0*/  UMOV UR10, UR34 ;  /* 0x00000022000a7c82 */ /* 0x000fc40008000000 */
[----:B------:R-:W-:Y:S02]  /*18c0*/  UIADD3 UR32, UPT, UPT, UR8, 0x8400, URZ ;  /* 0x0000840008207890 */ /* 0x000fe4000fffe0ff */
[----:B------:R-:W-:Y:S02]  /*18d0*/  UIADD3 UR8, UPT, UPT, UR8, 0x18400, URZ ;  /* 0x0001840008087890 */ /* 0x000fe4000fffe0ff */
[----:B------:R-:W-:Y:S01]  /*18e0*/  UIADD3 UR16, UPT, UPT, UR16, 0x1, URZ ;  /* 0x0000000110107890 */ /* 0x000fe2000fffe0ff */
[----:B------:R-:W-:Y:S01]  /*18f0*/  UMOV UR24, UR5 ;  /* 0x0000000500187c82 */ /* 0x000fe20008000000 */
[----:B------:R-:W-:Y:S02]  /*1900*/  UMOV UR17, UR6 ;  /* 0x0000000600117c82 */ /* 0x000fe40008000000 */
[----:B------:R-:W-:Y:S01]  /*1910*/  UISETP.NE.AND UP0, UPT, UR16, UR5, UPT ;  /* 0x000000051000728c */ /* 0x000fe2000bf05270 */
[----:B------:R1:W-:Y:S02]  /*1920*/  UTMALDG.3D [UR32], [UR26], desc[UR18] ;  /* 0x000012201a0075b4 */ /* 0x0003e40008011000 */
[----:B------:R1:W-:Y:S06]  /*1930*/  UTMALDG.3D [UR8], [UR20], desc[UR18] ;  /* 0x00001208140075b4 */ /* 0x0003ec0008011000 */
[----:B------:R-:W-:Y:S05]  /*1940*/  BRA.U UP0, `(.L_x_25) ;  /* 0xfffffffd00647547 */ /* 0x000fea000b83ffff */
.L_x_20:
[----:B-1----:R-:W-:Y:S01]  /*1950*/  ULEA UR8, UR6, UR4, 0x3 ;  /* 0x0000000406087291 */ /* 0x002fe2000f8e18ff */
[----:B------:R-:W-:Y:S01]  /*1960*/  SHF.L.U32 R2, R15, 0x1f, RZ ;  /* 0x0000001f0f027819 */ /* 0x000fe200000006ff */
[----:B------:R-:W-:Y:S01]  /*1970*/  @!P1 SYNCS.ARRIVE.TRANS64.A1T0 RZ, [UR4+0x68], RZ ;  /* 0x000068ffffff99a7 */ /* 0x000fe20008100004 */
[----:B------:R-:W-:-:S06]  /*1980*/  UISETP.GT.AND UP0, UPT, UR15, UR14, UPT ;  /* 0x0000000e0f00728c */ /* 0x000fcc000bf04270 */
[----:B--2---:R1:W2:Y:S03]  /*1990*/  SYNCS.PHASECHK.TRANS64.TRYWAIT P0, [UR8+0x20], R2 ;  /* 0x00002002ff0075a7 */ /* 0x0042a60008001108 */
[----:B------:R-:W-:Y:S05]  /*19a0*/  BRA.U !UP0, `(.L_x_26) ;  /* 0x0000000108a87547 */ /* 0x000fea000b800000 */
[----:B------:R-:W-:Y:S01]  /*19b0*/  UIADD3 UR21, UPT, UPT, UR7, UR24, URZ ;  /* 0x0000001807157290 */ /* 0x000fe2000fffe0ff */
[----:B------:R-:W-:-:S11]  /*19c0*/  UMOV UR25, UR6 ;  /* 0x0000000600197c82 */ /* 0x000fd60008000000 */
.L_x_31:
[----:B-1----:R-:W-:Y:S01]  /*19d0*/  ULEA UR17, UR25, UR4, 0x3 ;  /* 0x0000000419117291 */ /* 0x002fe2000f8e18ff */
[----:B--2---:R-:W-:Y:S01]  /*19e0*/  @!P5 MOV R3, 0x8000 ;  /* 0x000080000003d802 */ /* 0x004fe20000000f00 */
[----:B--2---:R-:W-:Y:S10]  /*19f0*/  @P0 BRA `(.L_x_27) ;  /* 0x00000000000c0947 */ /* 0x004ff40003800000 */
[----:B------:R-:W-:-:S04]  /*1a00*/  SHF.L.U32 R5, R15, 0x1f, RZ ;  /* 0x0000001f0f057819 */ /* 0x000fc800000006ff */
[----:B------:R-:W2:Y:S02]  /*1a10*/  SYNCS.PHASECHK.TRANS64.TRYWAIT P0, [UR17+0x20], R5 ;  /* 0x00002005ff0075a7 */ /* 0x000ea40008001111 */
[----:B--2---:R-:W-:Y:S05]  /*1a20*/  @!P0 BRA `(.L_x_28) ;  /* 0x00000068001c8947 */ /* 0x004fea0003800000 */
.L_x_27:
[----:B------:R2:W-:Y:S01]  /*1a30*/  @!P5 SYNCS.ARRIVE.TRANS64 RZ, [UR17], R3 ;  /* 0x00000003ffffd9a7 */ /* 0x0005e20008000011 */
[----:B------:R-:W-:Y:S04]  /*1a40*/  BSSY.RECONVERGENT B0, `(.L_x_29) ;  /* 0x0000003000007945 */ /* 0x000fe80003800200 */
[----:B------:R-:W-:Y:S05]  /*1a50*/  @P4 BRA `(.L_x_30) ;  /* 0x0000000000044947 */ /* 0x000fea0003800000 */
[----:B------:R-:W-:Y:S05]  /*1a60*/  BPT.TRAP 0x1 ;  /* 0x000000040000795c */ /* 0x000fea0000300000 */
.L_x_30:
[----:B------:R-:W-:Y:S05]  /*1a70*/  BSYNC.RECONVERGENT B0 ;  /* 0x0000000000007941 */ /* 0x000fea0003800200 */
.L_x_29:
        /* <DEDUP_REMOVED lines=20> */
[----:B------:R-:W-:Y:S01]  /*1bc0*/  UIADD3 UR8, UPT, UPT, UR8, 0x18400, URZ ;  /* 0x0001840008087890 */ /* 0x000fe2000fffe0ff */
[----:B------:R-:W-:Y:S01]  /*1bd0*/  UMOV UR9, UR17 ;  /* 0x0000001100097c82 */ /* 0x000fe20008000000 */
[----:B------:R-:W-:Y:S01]  /*1be0*/  UMOV UR10, UR18 ;  /* 0x00000012000a7c82 */ /* 0x000fe20008000000 */
[----:B------:R-:W-:Y:S01]  /*1bf0*/  UIADD3 UR24, UPT, UPT, UR24, 0x1, URZ ;  /* 0x0000000118187890 */ /* 0x000fe2000fffe0ff */
[----:B------:R-:W-:-:S03]  /*1c00*/  UMOV UR25, UR6 ;  /* 0x0000000600197c82 */ /* 0x000fc60008000000 */
[----:B------:R1:W-:Y:S01]  /*1c10*/  UTMALDG.3D [UR16], [UR30], desc[UR26] ;  /* 0x00001a101e0075b4 */ /* 0x0003e20008011000 */
[----:B------:R-:W-:Y:S01]  /*1c20*/  UISETP.NE.AND UP0, UPT, UR24, UR21, UPT ;  /* 0x000000151800728c */ /* 0x000fe2000bf05270 */
[----:B------:R1:W-:Y:S08]  /*1c30*/  UTMALDG.3D [UR8], [UR28], desc[UR26] ;  /* 0x00001a081c0075b4 */ /* 0x0003f00008011000 */
[----:B------:R-:W-:Y:S05]  /*1c40*/  BRA.U UP0, `(.L_x_31) ;  /* 0xfffffffd00607547 */ /* 0x000fea000b83ffff */
.L_x_26:
[C---:B-1----:R-:W-:Y:S01]  /*1c50*/  LEA R2, R14.reuse, UR4, 0x3 ;  /* 0x000000040e027c11 */ /* 0x042fe2000f8e18ff */
[----:B------:R-:W-:Y:S01]  /*1c60*/  NOP ;  /* 0x0000000000007918 */ /* 0x000fe20000000000 */
[----:B--2---:R-:W-:Y:S02]  /*1c70*/  SHF.L.U32 R3, R13, 0x1f, RZ ;  /* 0x0000001f0d037819 */ /* 0x004fe400000006ff */
[----:B------:R-:W-:Y:S02]  /*1c80*/  LEA R4, R14, UR4, 0x4 ;  /* 0x000000040e047c11 */ /* 0x000fe4000f8e20ff */
[----:B------:R-:W1:Y:S02]  /*1c90*/  SYNCS.PHASECHK.TRANS64.TRYWAIT P0, [R2+URZ+0x70], R3 ;  /* 0x00007003020075a7 */ /* 0x000e6400080011ff */
[----:B-1----:R-:W-:Y:S05]  /*1ca0*/  @!P0 BRA `(.L_x_32) ;  /* 0x0000006400948947 */ /* 0x002fea0003800000 */
.L_x_109:
[----:B------:R-:W2:Y:S01]  /*1cb0*/  LDS.128 R4, [R4+0x100] ;  /* 0x0001000004047984 */ /* 0x000ea20000000c00 */
[----:B---3--:R-:W-:Y:S01]  /*1cc0*/  ISETP.GE.AND P0, PT, R72, 0x1, PT ;  /* 0x000000014800780c */ /* 0x008fe20003f06270 */
[----:B-1----:R-:W-:Y:S01]  /*1cd0*/  VIADD R2, R2, 0x80 ;  /* 0x0000008002027836 */ /* 0x002fe20000000000 */
[----:B------:R-:W-:Y:S01]  /*1ce0*/  @!PT LDS RZ, [RZ] ;  /* 0x00000000fffff984 */ /* 0x000fe20000000800 */
[----:B------:R-:W-:Y:S01]  /*1cf0*/  @!PT LDS RZ, [RZ] ;  /* 0x00000000fffff984 */ /* 0x000fe20000000800 */
[----:B------:R-:W-:Y:S01]  /*1d00*/  @!PT LDS RZ, [RZ] ;  /* 0x00000000fffff984 */ /* 0x000fe20000000800 */
[----:B------:R-:W-:Y:S01]  /*1d10*/  @!PT LDS RZ, [RZ] ;  /* 0x00000000fffff984 */ /* 0x000fe20000000800 */
[----:B------:R1:W-:Y:S06]  /*1d20*/  MEMBAR.ALL.CTA ;  /* 0x0000000000007992 */ /* 0x0003ec0000008000 */
[----:B-1----:R-:W1:Y:S01]  /*1d30*/  FENCE.VIEW.ASYNC.S ;  /* 0x00000000000073c6 */ /* 0x002e620000000000 */
[----:B------:R-:W-:-:S04]  /*1d40*/  PRMT R2, RZ, 0x654, R2 ;  /* 0x00000654ff027816 */ /* 0x000fc80000000002 */
[----:B-1----:R1:W-:Y:S01]  /*1d50*/  SYNCS.ARRIVE.TRANS64.RED.A1T0 RZ, [R2+URZ], RZ ;  /* 0x000000ff02ff79a7 */ /* 0x0023e200081004ff */
[----:B--2---:R-:W-:-:S13]  /*1d60*/  LOP3.LUT P2, RZ, R6, 0x1, RZ, 0xc0, !PT ;  /* 0x0000000106ff7812 */ /* 0x004fda000784c0ff */
[----:B------:R-:W-:Y:S01]  /*1d70*/  @P2 SHF.R.U32.HI R3, RZ, 0x10, R5 ;  /* 0x00000010ff032819 */ /* 0x000fe20000011605 */
[----:B------:R-:W-:Y:S01]  /*1d80*/  VOTEU.ANY UP0, P2 ;  /* 0x0000000000ff7886 */ /* 0x000fe20001000100 */
[----:B------:R-:W-:Y:S02]  /*1d90*/  @P2 MOV R11, R4 ;  /* 0x00000004000b2202 */ /* 0x000fe40000000f00 */
[----:B------:R-:W-:Y:S02]  /*1da0*/  @P2 R2UR.BROADCAST UR8, R3 ;  /* 0x00000000030822ca */ /* 0x000fe400008e0000 */
[----:B------:R-:W-:-:S11]  /*1db0*/  @P2 LOP3.LUT R8, R5, 0xffff, RZ, 0xc0, !PT ;  /* 0x0000ffff05082812 */ /* 0x000fd600078ec0ff */
[----:B------:R-:W-:Y:S01]  /*1dc0*/  @UP0 UMOV UR36, UR8 ;  /* 0x0000000800240c82 */ /* 0x000fe20008000000 */
[----:B-1----:R-:W-:Y:S05]  /*1dd0*/  @!P0 BRA `(.L_x_33) ;  /* 0x0000000000b88947 */ /* 0x002fea0003800000 */
[----:B------:R-:W4:Y:S01]  /*1de0*/  LDC.64 R4, c[0x0][0xb18] ;  /* 0x0002c600ff047b82 */ /* 0x000f220000000a00 */
[----:B------:R-:W-:-:S07]  /*1df0*/  ISETP.NE.AND P3, PT, R72, 0x1, PT ;  /* 0x000000014800780c */ /* 0x000fce0003f65270 */
[----:B------:R-:W1:Y:S08]  /*1e00*/  LDC.64 R6, c[0x0][0xb10] ;  /* 0x0002c400ff067b82 */ /* 0x000e700000000a00 */
[----:B------:R-:W2:Y:S08]  /*1e10*/  LDC R16, c[0x0][0xb20] ;  /* 0x0002c800ff107b82 */ /* 0x000eb00000000800 */
[----:B------:R-:W3:Y:S01]  /*1e20*/  LDC R18, c[0x0][0xb0c] ;  /* 0x0002c300ff127b82 */ /* 0x000ee20000000800 */
[----:B----4-:R-:W-:Y:S01]  /*1e30*/  IMAD.HI.U32 R17, R0, R5, RZ ;  /* 0x0000000500117227 */ /* 0x010fe200078e00ff */
[----:B------:R-:W-:-:S03]  /*1e40*/  ISETP.NE.AND P0, PT, R4, 0x1, PT ;  /* 0x000000010400780c */ /* 0x000fc60003f05270 */
[----:B------:R-:W-:-:S03]  /*1e50*/  IMAD.HI.U32 R5, R8, R5, RZ ;  /* 0x0000000508057227 */ /* 0x000fc600078e00ff */
[----:B------:R-:W4:Y:S01]  /*1e60*/  LDC.64 R2, c[0x0][0xb28] ;  /* 0x0002ca00ff027b82 */ /* 0x000f220000000a00 */
[----:B-1----:R-:W-:-:S04]  /*1e70*/  IMAD.HI.U32 R20, R9, R6, RZ ;  /* 0x0000000609147227 */ /* 0x002fc800078e00ff */
[----:B------:R-:W-:Y:S01]  /*1e80*/  IMAD.HI.U32 R22, R11, R6, RZ ;  /* 0x000000060b167227 */ /* 0x000fe200078e00ff */
[----:B------:R-:W-:Y:S02]  /*1e90*/  SHF.R.U32.HI R20, RZ, R7, R20 ;  /* 0x00000007ff147219 */ /* 0x000fe40000011614 */
[-C--:B--2---:R-:W-:Y:S02]  /*1ea0*/  SHF.R.U32.HI R17, RZ, R16.reuse, R17 ;  /* 0x00000010ff117219 */ /* 0x084fe40000011611 */
[----:B------:R-:W-:Y:S02]  /*1eb0*/  SHF.R.U32.HI R5, RZ, R16, R5 ;  /* 0x00000010ff057219 */ /* 0x000fe40000011605 */
[----:B------:R-:W-:Y:S02]  /*1ec0*/  SEL R17, R0, R17, !P0 ;  /* 0x0000001100117207 */ /* 0x000fe40004000000 */
[----:B------:R-:W-:Y:S02]  /*1ed0*/  SHF.R.U32.HI R22, RZ, R7, R22 ;  /* 0x00000007ff167219 */ /* 0x000fe40000011616 */
[----:B---3--:R-:W-:-:S02]  /*1ee0*/  ISETP.NE.AND P1, PT, R18, 0x1, PT ;  /* 0x000000011200780c */ /* 0x008fc40003f25270 */
[----:B------:R-:W-:Y:S02]  /*1ef0*/  SEL R5, R8, R5, !P0 ;  /* 0x0000000508057207 */ /* 0x000fe40004000000 */
[----:B------:R-:W-:Y:S02]  /*1f00*/  SEL R19, R9, R20, !P1 ;  /* 0x0000001409137207 */ /* 0x000fe40004800000 */
[----:B------:R-:W-:Y:S01]  /*1f10*/  SEL R7, R11, R22, !P1 ;  /* 0x000000160b077207 */ /* 0x000fe20004800000 */
[----:B----4-:R-:W-:-:S04]  /*1f20*/  IMAD.HI.U32 R20, R17, R2, RZ ;  /* 0x0000000211147227 */ /* 0x010fc800078e00ff */
[----:B------:R-:W-:Y:S01]  /*1f30*/  IMAD.HI.U32 R6, R19, R2, RZ ;  /* 0x0000000213067227 */ /* 0x000fe200078e00ff */
[----:B------:R-:W-:-:S04]  /*1f40*/  @P3 SHF.R.U32.HI R17, RZ, R3, R20 ;  /* 0x00000003ff113219 */ /* 0x000fc80000011614 */
[----:B------:R-:W-:Y:S01]  /*1f50*/  @P3 SHF.R.U32.HI R19, RZ, R3, R6 ;  /* 0x00000003ff133219 */ /* 0x000fe20000011606 */
[----:B------:R-:W-:-:S04]  /*1f60*/  IMAD R17, R72, R17, RZ ;  /* 0x0000001148117224 */ /* 0x000fc800078e02ff */
[----:B------:R-:W-:Y:S01]  /*1f70*/  IMAD R6, R72, R19, RZ ;  /* 0x0000001348067224 */ /* 0x000fe200078e02ff */
[C---:B------:R-:W-:Y:S02]  /*1f80*/  ISETP.GE.AND P0, PT, R5.reuse, R17, PT ;  /* 0x000000110500720c */ /* 0x040fe40003f06270 */
[----:B------:R-:W-:Y:S02]  /*1f90*/  IADD3 R17, PT, PT, -R5, RZ, RZ ;  /* 0x000000ff05117210 */ /* 0x000fe40007ffe1ff */
[----:B------:R-:W-:Y:S01]  /*1fa0*/  ISETP.GE.OR P0, PT, R7, R6, P0 ;  /* 0x000000060700720c */ /* 0x000fe20000706670 */
[----:B------:R-:W-:-:S04]  /*1fb0*/  IMAD.HI.U32 R6, R5, R2, RZ ;  /* 0x0000000205067227 */ /* 0x000fc800078e00ff */
[----:B------:R-:W-:Y:S01]  /*1fc0*/  IMAD R8, R4, R17, R8 ;  /* 0x0000001104087224 */ /* 0x000fe200078e0208 */
[----:B------:R-:W-:-:S04]  /*1fd0*/  SHF.R.U32.HI R6, RZ, R3, R6 ;  /* 0x00000003ff067219 */ /* 0x000fc80000011606 */
[----:B------:R-:W-:-:S03]  /*1fe0*/  SEL R6, R5, R6, !P3 ;  /* 0x0000000605067207 */ /* 0x000fc60005800000 */
[----:B------:R-:W-:-:S04]  /*1ff0*/  @!P0 IMAD.HI.U32 R16, R7, R2, RZ ;  /* 0x0000000207108227 */ /* 0x000fc800078e00ff */
[----:B------:R-:W-:Y:S01]  /*2000*/  IMAD.MOV R2, RZ, RZ, -R6 ;  /* 0x000000ffff027224 */ /* 0x000fe200078e0a06 */
[----:B------:R-:W-:-:S03]  /*2010*/  @!P0 SHF.R.U32.HI R16, RZ, R3, R16 ;  /* 0x00000003ff108219 */ /* 0x000fc60000011610 */
[----:B------:R-:W-:Y:S01]  /*2020*/  IMAD R2, R72, R2, R5 ;  /* 0x0000000248027224 */ /* 0x000fe200078e0205 */
        /* <DEDUP_REMOVED lines=9> */
.L_x_33:
[----:B------:R-:W1:Y:S02]  /*20c0*/  LDCU UR8, c[0x0][0xb30] ;  /* 0x00016600ff0877ac */ /* 0x000e640008000800 */
[----:B-1----:R-:W-:-:S09]  /*20d0*/  UISETP.NE.AND UP0, UPT, UR8, 0x1, UPT ;  /* 0x000000010800788c */ /* 0x002fd2000bf05270 */
[----:B------:R-:W-:Y:S05]  /*20e0*/  BRA.U UP0, `(.L_x_34) ;  /* 0x0000000100407547 */ /* 0x000fea000b800000 */
[----:B------:R-:W1:Y:S08]  /*20f0*/  LDC.64 R4, c[0x0][0xb10] ;  /* 0x0002c400ff047b82 */ /* 0x000e700000000a00 */
[----:B------:R-:W2:Y:S08]  /*2100*/  LDC.64 R2, c[0x0][0xb18] ;  /* 0x0002c600ff027b82 */ /* 0x000eb00000000a00 */
[----:B------:R-:W3:Y:S08]  /*2110*/  LDC R6, c[0x0][0xb20] ;  /* 0x0002c800ff067b82 */ /* 0x000ef00000000800 */
[----:B------:R-:W4:Y:S01]  /*2120*/  LDC R16, c[0x0][0xb0c] ;  /* 0x0002c300ff107b82 */ /* 0x000f220000000800 */
[----:B-1----:R-:W-:-:S05]  /*2130*/  IMAD.HI.U32 R4, R11, R4, RZ ;  /* 0x000000040b047227 */ /* 0x002fca00078e00ff */
[----:B------:R-:W-:Y:S01]  /*2140*/  SHF.R.U32.HI R4, RZ, R5, R4 ;  /* 0x00000005ff047219 */ /* 0x000fe20000011604 */
[----:B--2---:R-:W-:Y:S01]  /*2150*/  IMAD.HI.U32 R3, R8, R3, RZ ;  /* 0x0000000308037227 */ /* 0x004fe200078e00ff */
[----:B------:R-:W-:-:S04]  /*2160*/  ISETP.NE.AND P0, PT, R2, 0x1, PT ;  /* 0x000000010200780c */ /* 0x000fc80003f05270 */
[----:B---3--:R-:W-:-:S04]  /*2170*/  SHF.R.U32.HI R3, RZ, R6, R3 ;  /* 0x00000006ff037219 */ /* 0x008fc80000011603 */
[----:B------:R-:W-:Y:S02]  /*2180*/  SEL R3, R8, R3, !P0 ;  /* 0x0000000308037207 */ /* 0x000fe40004000000 */
[----:B----4-:R-:W-:-:S04]  /*2190*/  ISETP.NE.AND P1, PT, R16, 0x1, PT ;  /* 0x000000011000780c */ /* 0x010fc80003f25270 */
[----:B------:R-:W-:-:S05]  /*21a0*/  SEL R4, R11, R4, !P1 ;  /* 0x000000040b047207 */ /* 0x000fca0004800000 */
[----:B------:R-:W-:Y:S02]  /*21b0*/  IMAD.IADD R5, R3, 0x1, -R4 ;  /* 0x0000000103057824 */ /* 0x000fe400078e0a04 */
[----:B------:R-:W-:Y:S02]  /*21c0*/  IMAD.IADD R3, R4, 0x1, -R3 ;  /* 0x0000000104037824 */ /* 0x000fe400078e0a03 */
[----:B------:R-:W-:Y:S02]  /*21d0*/  IMAD R11, R5, R16, R11 ;  /* 0x00000010050b7224 */ /* 0x000fe400078e020b */
[----:B------:R-:W-:-:S07]  /*21e0*/  IMAD R8, R3, R2, R8 ;  /* 0x0000000203087224 */ /* 0x000fce00078e0208 */
.L_x_34:
[----:B------:R-:W-:Y:S01]  /*21f0*/  VIADD R14, R14, 0x1 ;  /* 0x000000010e0e7836 */ /* 0x000fe20000000000 */
[----:B------:R-:W-:Y:S01]  /*2200*/  PLOP3.LUT P1, PT, PT, PT, PT, 0x80, 0x8 ;  /* 0x000000000008781c */ /* 0x000fe20003f2f070 */
[----:B------:R-:W-:Y:S02]  /*2210*/  IMAD.IADD R21, R11, 0x1, R170 ;  /* 0x000000010b157824 */ /* 0x000fe400078e02aa */
[----:B------:R-:W-:Y:S01]  /*2220*/  IMAD.IADD R20, R8, 0x1, R147 ;  /* 0x0000000108147824 */ /* 0x000fe200078e0293 */
[----:B------:R-:W-:-:S04]  /*2230*/  ISETP.NE.AND P0, PT, R14, 0x2, PT ;  /* 0x000000020e00780c */ /* 0x000fc80003f05270 */
[----:B------:R-:W-:Y:S02]  /*2240*/  SEL R2, RZ, 0x1, P0 ;  /* 0x00000001ff027807 */ /* 0x000fe40000000000 */
[----:B------:R-:W-:Y:S02]  /*2250*/  SEL R14, R14, RZ, P0 ;  /* 0x000000ff0e0e7207 */ /* 0x000fe40000000000 */
[----:B------:R-:W-:Y:S01]  /*2260*/  LOP3.LUT R13, R13, R2, RZ, 0x3c, !PT ;  /* 0x000000020d0d7212 */ /* 0x000fe200078e3cff */
[----:B------:R-:W-:Y:S06]  /*2270*/  @P2 BRA `(.L_x_35) ;  /* 0xfffffff000a02947 */ /* 0x000fec000383ffff */
[----:B------:R-:W-:Y:S01]  /*2280*/  UIADD3 UR4, UPT, UPT, UR4, 0x20, URZ ;  /* 0x0000002004047890 */ /* 0x000fe2000fffe0ff */
[----:B------:R-:W-:-:S03]  /*2290*/  SHF.L.U32 R3, R15, 0x1f, RZ ;  /* 0x0000001f0f037819 */ /* 0x000fc600000006ff */
[----:B------:R-:W-:-:S09]  /*22a0*/  ULEA UR5, UR6, UR4, 0x3 ;  /* 0x0000000406057291 */ /* 0x000fd2000f8e18ff */
[----:B------:R-:W1:Y:S02]  /*22b0*/  SYNCS.PHASECHK.TRANS64.TRYWAIT P0, [UR5], R3 ;  /* 0x00000003ff0075a7 */ /* 0x000e640008001105 */
[----:B-1----:R-:W-:Y:S05]  /*22c0*/  @!P0 BRA `(.L_x_36) ;  /* 0x0000006000208947 */ /* 0x002fea0003800000 */
.L_x_111:
[----:B------:R-:W-:-:S04]  /*22d0*/  UIADD3 UR6, UPT, UPT, UR6, 0x1, URZ ;  /* 0x0000000106067890 */ /* 0x000fc8000fffe0ff */
[----:B------:R-:W-:-:S04]  /*22e0*/  UISETP.NE.AND UP0, UPT, UR6, 0x4, UPT ;  /* 0x000000040600788c */ /* 0x000fc8000bf05270 */
[----:B------:R-:W-:Y:S02]  /*22f0*/  USEL UR7, URZ, 0x1, UP0 ;  /* 0x00000001ff077887 */ /* 0x000fe40008000000 */
[----:B------:R-:W-:-:S04]  /*2300*/  USEL UR6, UR6, URZ, UP0 ;  /* 0x000000ff06067287 */ /* 0x000fc80008000000 */
[----:B------:R-:W-:Y:S01]  /*2310*/  ULEA UR5, UR6, UR4, 0x3 ;  /* 0x0000000406057291 */ /* 0x000fe2000f8e18ff */
[----:B------:R-:W-:-:S04]  /*2320*/  LOP3.LUT R2, R15, UR7, RZ, 0x3c, !PT ;  /* 0x000000070f027c12 */ /* 0x000fc8000f8e3cff */
[----:B-1----:R-:W-:-:S04]  /*2330*/  SHF.L.U32 R3, R2, 0x1f, RZ ;  /* 0x0000001f02037819 */ /* 0x002fc800000006ff */
[----:B------:R-:W1:Y:S02]  /*2340*/  SYNCS.PHASECHK.TRANS64.TRYWAIT P0, [UR5], R3 ;  /* 0x00000003ff0075a7 */ /* 0x000e640008001105 */
[----:B-1----:R-:W-:Y:S05]  /*2350*/  @!P0 BRA `(.L_x_37) ;  /* 0x0000006000148947 */ /* 0x002fea0003800000 */
.L_x_113:
        /* <DEDUP_REMOVED lines=9> */
.L_x_115:
[----:B------:R-:W-:-:S04]  /*23f0*/  UIADD3 UR6, UPT, UPT, UR6, 0x1, URZ ;  /* 0x0000000106067890 */ /* 0x000fc8000fffe0ff */
[----:B------:R-:W-:-:S04]  /*2400*/  UISETP.NE.AND UP0, UPT, UR6, 0x4, UPT ;  /* 0x000000040600788c */ /* 0x000fc8000bf05270 */
[----:B------:R-:W-:Y:S02]  /*2410*/  USEL UR5, URZ, 0x1, UP0 ;  /* 0x00000001ff057887 */ /* 0x000fe40008000000 */
[----:B------:R-:W-:-:S04]  /*2420*/  USEL UR6, UR6, URZ, UP0 ;  /* 0x000000ff06067287 */ /* 0x000fc80008000000 */
[----:B------:R-:W-:Y:S01]  /*2430*/  ULEA UR6, UR6, UR4, 0x3 ;  /* 0x0000000406067291 */ /* 0x000fe2000f8e18ff */
[----:B-1----:R-:W-:-:S04]  /*2440*/  LOP3.LUT R3, R2, UR5, RZ, 0x3c, !PT ;  /* 0x0000000502037c12 */ /* 0x002fc8000f8e3cff */
[----:B------:R-:W-:Y:S01]  /*2450*/  SHF.L.U32 R3, R3, 0x1f, RZ ;  /* 0x0000001f03037819 */ /* 0x000fe200000006ff */
[----:B----4-:R-:W-:-:S07]  /*2460*/  IMAD.U32 R0, RZ, RZ, UR6 ;  /* 0x00000006ff007e24 */ /* 0x010fce000f8e00ff */
.L_x_39:
[----:B-1----:R1:W2:Y:S02]  /*2470*/  SYNCS.PHASECHK.TRANS64.TRYWAIT P0, [R0+URZ], R3 ;  /* 0x00000003000075a7 */ /* 0x0022a400080011ff */
[----:B--2---:R-:W-:Y:S05]  /*2480*/  @!P0 NANOSLEEP.SYNCS 0x989680 ;  /* 0x009896800000895d */ /* 0x004fea0003900000 */
[----:B------:R-:W2:Y:S02]  /*2490*/  @!P0 SYNCS.PHASECHK.TRANS64 P0, [R0+URZ], R3 ;  /* 0x00000003000085a7 */ /* 0x000ea400080010ff */
[----:B--2---:R-:W-:Y:S05]  /*24a0*/  @P0 EXIT ;  /* 0x000000000000094d */ /* 0x004fea0003800000 */
[----:B------:R-:W-:Y:S05]  /*24b0*/  BRA `(.L_x_39) ;  /* 0xfffffffc00ec7947 */ /* 0x000fea000383ffff */
.L_x_17:
[----:B------:R-:W-:-:S04]  /*24c0*/  UISETP.NE.AND UP1, UPT, UR37, URZ, UPT ;  /* 0x000000ff2500728c */ /* 0x000fc8000bf25270 */
[----:B------:R-:W-:-:S09]  /*24d0*/  UISETP.NE.OR UP1, UPT, UR8, 0x1, UP1 ;  /* 0x000000010800788c */ /* 0x000fd20008f25670 */
[----:B------:R-:W-:Y:S05]  /*24e0*/  BRA.U UP1, `(.L_x_40) ;  /* 0x0000000501487547 */ /* 0x000fea000b800000 */
[----:B------:R-:W-:Y:S01]  /*24f0*/  ISETP.NE.AND P2, PT, R2, RZ, PT ;  /* 0x000000ff0200720c */ /* 0x000fe20003f45270 */
[----:B------:R-:W-:Y:S01]  /*2500*/  IMAD.MOV.U32 R12, RZ, RZ, 0x1 ;  /* 0x00000001ff0c7424 */ /* 0x000fe200078e00ff */
[----:B------:R-:W-:Y:S02]  /*2510*/  CS2R R10, SRZ ;  /* 0x00000000000a7805 */ /* 0x000fe4000001ff00 */
[----:B------:R-:W-:Y:S01]  /*2520*/  CS2R R8, SRZ ;  /* 0x0000000000087805 */ /* 0x000fe2000001ff00 */
[----:B------:R-:W-:Y:S01]  /*2530*/  UMOV UR4, 0x400 ;  /* 0x0000040000047882 */ /* 0x000fe20000000000 */
[----:B------:R-:W-:Y:S01]  /*2540*/  UMOV UR6, URZ ;  /* 0x000000ff00067c82 */ /* 0x000fe20008000000 */
[----:B------:R-:W-:-:S12]  /*2550*/  ULEA UR37, UR37, UR4, 0x18 ;  /* 0x0000000425257291 */ /* 0x000fd8000f8ec0ff */
.L_x_44:
[----:B------:R-:W-:Y:S02]  /*2560*/  LEA R0, R8, UR37, 0x3 ;  /* 0x0000002508007c11 */ /* 0x000fe4000f8e18ff */
[----:B------:R-:W-:-:S03]  /*2570*/  SHF.L.U32 R5, R9, 0x1f, RZ ;  /* 0x0000001f09057819 */ /* 0x000fc600000006ff */
[----:B------:R-:W-:Y:S01]  /*2580*/  VIADD R4, R0, 0xe0 ;  /* 0x000000e000047836 */ /* 0x000fe20000000000 */
[----:B------:R-:W1:Y:S02]  /*2590*/  SYNCS.PHASECHK.TRANS64.TRYWAIT P0, [R0+URZ+0xd0], R5 ;  /* 0x0000d005000075a7 */ /* 0x000e6400080011ff */
[----:B-1----:R-:W-:Y:S05]  /*25a0*/  @!P0 BRA `(.L_x_41) ;  /* 0x0000005c00b08947 */ /* 0x002fea0003800000 */
.L_x_116:
[----:B------:R-:W-:Y:S01]  /*25b0*/  ULEA UR5, UR6, UR37, 0x3 ;  /* 0x0000002506057291 */ /* 0x000fe2000f8e18ff */
[----:B------:R-:W-:Y:S02]  /*25c0*/  PRMT R4, RZ, 0x654, R4 ;  /* 0x00000654ff047816 */ /* 0x000fe40000000004 */
[----:B-1----:R-:W-:Y:S01]  /*25d0*/  SHF.L.U32 R5, R12, 0x1f, RZ ;  /* 0x0000001f0c057819 */ /* 0x002fe200000006ff */
[----:B------:R-:W-:Y:S01]  /*25e0*/  UIADD3 UR4, UPT, UPT, UR5, 0x70, URZ ;  /* 0x0000007005047890 */ /* 0x000fe2000fffe0ff */
[----:B------:R1:W-:Y:S05]  /*25f0*/  SYNCS.ARRIVE.TRANS64.RED.A1T0 RZ, [R4+URZ], RZ ;  /* 0x000000ff04ff79a7 */ /* 0x0003ea00081004ff */
[----:B------:R-:W-:Y:S01]  /*2600*/  IMAD.U32 R7, RZ, RZ, UR4 ;  /* 0x00000004ff077e24 */ /* 0x000fe2000f8e00ff */
[----:B------:R-:W2:Y:S04]  /*2610*/  SYNCS.PHASECHK.TRANS64.TRYWAIT P0, [UR5+0x80], R5 ;  /* 0x00008005ff0075a7 */ /* 0x000ea80008001105 */
[----:B------:R-:W-:Y:S01]  /*2620*/  PRMT R6, R2, 0x654, R7 ;  /* 0x0000065402067816 */ /* 0x000fe20000000007 */
[----:B-1----:R-:W-:Y:S01]  /*2630*/  @!P2 IMAD.MOV.U32 R4, RZ, RZ, 0x10 ;  /* 0x00000010ff04a424 */ /* 0x002fe200078e00ff */
[----:B--2---:R-:W-:Y:S06]  /*2640*/  @!P0 BRA `(.L_x_42) ;  /* 0x0000005c009c8947 */ /* 0x004fec0003800000 */
.L_x_118:
[----:B------:R-:W-:Y:S01]  /*2650*/  ULEA UR4, UR6, UR37, 0x4 ;  /* 0x0000002506047291 */ /* 0x000fe2000f8e20ff */
[----:B------:R-:W-:Y:S01]  /*2660*/  SEL R3, R6, R3, !P2 ;  /* 0x0000000306037207 */ /* 0x000fe20005000000 */
[----:B------:R-:W-:Y:S01]  /*2670*/  UIADD3 UR5, UPT, UPT, UR5, 0x70, URZ ;  /* 0x0000007005057890 */ /* 0x000fe2000fffe0ff */
[----:B-1----:R-:W-:Y:S01]  /*2680*/  LEA R0, R11, UR37, 0x3 ;  /* 0x000000250b007c11 */ /* 0x002fe2000f8e18ff */
[----:B------:R-:W-:Y:S01]  /*2690*/  UIADD3 UR4, UPT, UPT, UR4, 0x100, URZ ;  /* 0x0000010004047890 */ /* 0x000fe2000fffe0ff */
[----:B------:R-:W-:Y:S01]  /*26a0*/  SHF.L.U32 R5, R10, 0x1f, RZ ;  /* 0x0000001f0a057819 */ /* 0x000fe200000006ff */
[----:B------:R1:W-:Y:S01]  /*26b0*/  @!P2 SYNCS.ARRIVE.TRANS64.RED RZ, [R3+URZ], R4 ;  /* 0x0000000403ffa9a7 */ /* 0x0003e200080004ff */
[----:B------:R-:W-:Y:S01]  /*26c0*/  UIADD3 UR6, UPT, UPT, UR6, 0x1, URZ ;  /* 0x0000000106067890 */ /* 0x000fe2000fffe0ff */
[----:B------:R-:W-:-:S03]  /*26d0*/  VIADD R8, R8, 0x1 ;  /* 0x0000000108087836 */ /* 0x000fc60000000000 */
[----:B------:R-:W-:Y:S02]  /*26e0*/  UISETP.NE.AND UP0, UPT, UR6, 0x2, UPT ;  /* 0x000000020600788c */ /* 0x000fe4000bf05270 */
[----:B------:R-:W-:Y:S06]  /*26f0*/  UGETNEXTWORKID.BROADCAST [UR4], [UR5] ;  /* 0x00000000040073ca */ /* 0x000fec0008000100 */
[----:B------:R-:W-:Y:S01]  /*2700*/  USEL UR4, URZ, 0x1, UP0 ;  /* 0x00000001ff047887 */ /* 0x000fe20008000000 */
[----:B------:R-:W-:Y:S01]  /*2710*/  ISETP.NE.AND P0, PT, R8, 0x2, PT ;  /* 0x000000020800780c */ /* 0x000fe20003f05270 */
[----:B------:R-:W-:Y:S01]  /*2720*/  USEL UR6, UR6, URZ, UP0 ;  /* 0x000000ff06067287 */ /* 0x000fe20008000000 */
[----:B------:R-:W2:Y:S03]  /*2730*/  SYNCS.PHASECHK.TRANS64.TRYWAIT P1, [R0+URZ+0x70], R5 ;  /* 0x00007005000075a7 */ /* 0x000ea600080211ff */
[----:B------:R-:W-:Y:S01]  /*2740*/  LOP3.LUT R12, R12, UR4, RZ, 0x3c, !PT ;  /* 0x000000040c0c7c12 */ /* 0x000fe2000f8e3cff */
[----:B-12---:R-:W-:Y:S07]  /*2750*/  @!P1 BRA `(.L_x_43) ;  /* 0x0000005c00709947 */ /* 0x006fee0003800000 */
.L_x_119:
[C---:B------:R-:W-:Y:S01]  /*2760*/  LEA R4, R11.reuse, UR37, 0x4 ;  /* 0x000000250b047c11 */ /* 0x040fe2000f8e20ff */
[----:B-1----:R-:W-:Y:S01]  /*2770*/  VIADD R0, R0, 0x80 ;  /* 0x0000008000007836 */ /* 0x002fe20000000000 */
[----:B------:R-:W-:Y:S01]  /*2780*/  SEL R8, R8, RZ, P0 ;  /* 0x000000ff08087207 */ /* 0x000fe20000000000 */
[----:B------:R-:W-:-:S03]  /*2790*/  VIADD R11, R11, 0x1 ;  /* 0x000000010b0b7836 */ /* 0x000fc60000000000 */
[----:B------:R-:W1:Y:S01]  /*27a0*/  LDS.128 R4, [R4+0x100] ;  /* 0x0001000004047984 */ /* 0x000e620000000c00 */
[----:B------:R-:W-:Y:S02]  /*27b0*/  PRMT R0, RZ, 0x654, R0 ;  /* 0x00000654ff007816 */ /* 0x000fe40000000000 */
[C---:B------:R-:W-:Y:S01]  /*27c0*/  ISETP.NE.AND P1, PT, R11.reuse, 0x2, PT ;  /* 0x000000020b00780c */ /* 0x040fe20003f25270 */
[----:B------:R-:W-:Y:S01]  /*27d0*/  @!PT LDS RZ, [RZ] ;  /* 0x00000000fffff984 */ /* 0x000fe20000000800 */
[----:B------:R-:W-:Y:S01]  /*27e0*/  @!PT LDS RZ, [RZ] ;  /* 0x00000000fffff984 */ /* 0x000fe20000000800 */
[----:B------:R-:W-:Y:S01]  /*27f0*/  @!PT LDS RZ, [RZ] ;  /* 0x00000000fffff984 */ /* 0x000fe20000000800 */
[----:B------:R-:W-:Y:S01]  /*2800*/  @!PT LDS RZ, [RZ] ;  /* 0x00000000fffff984 */ /* 0x000fe20000000800 */
[----:B------:R2:W-:Y:S06]  /*2810*/  MEMBAR.ALL.CTA ;  /* 0x0000000000007992 */ /* 0x0005ec0000008000 */
[----:B--2---:R-:W2:Y:S01]  /*2820*/  FENCE.VIEW.ASYNC.S ;  /* 0x00000000000073c6 */ /* 0x004ea20000000000 */
[----:B------:R-:W-:Y:S01]  /*2830*/  SEL R11, R11, RZ, P1 ;  /* 0x000000ff0b0b7207 */ /* 0x000fe20000800000 */
[----:B--2---:R2:W-:Y:S01]  /*2840*/  SYNCS.ARRIVE.TRANS64.RED.A1T0 RZ, [R0+URZ], RZ ;  /* 0x000000ff00ff79a7 */ /* 0x0045e200081004ff */
[----:B-1----:R-:W-:-:S02]  /*2850*/  LOP3.LUT P3, RZ, R6, 0x1, RZ, 0xc0, !PT ;  /* 0x0000000106ff7812 */ /* 0x002fc4000786c0ff */
[----:B------:R-:W-:-:S04]  /*2860*/  SEL R5, RZ, 0x1, P1 ;  /* 0x00000001ff057807 */ /* 0x000fc80000800000 */
[----:B------:R-:W-:Y:S02]  /*2870*/  LOP3.LUT R10, R10, R5, RZ, 0x3c, !PT ;  /* 0x000000050a0a7212 */ /* 0x000fe400078e3cff */
[----:B--2---:R-:W-:-:S04]  /*2880*/  SEL R0, RZ, 0x1, P0 ;  /* 0x00000001ff007807 */ /* 0x004fc80000000000 */
[----:B------:R-:W-:Y:S01]  /*2890*/  LOP3.LUT R9, R9, R0, RZ, 0x3c, !PT ;  /* 0x0000000009097212 */ /* 0x000fe200078e3cff */
[----:B------:R-:W-:Y:S06]  /*28a0*/  @P3 BRA `(.L_x_44) ;  /* 0xfffffffc002c3947 */ /* 0x000fec000383ffff */
[----:B------:R-:W-:Y:S01]  /*28b0*/  ULEA UR5, UR6, UR37, 0x3 ;  /* 0x0000002506057291 */ /* 0x000fe2000f8e18ff */
[----:B------:R-:W-:-:S08]  /*28c0*/  SHF.L.U32 R3, R12, 0x1f, RZ ;  /* 0x0000001f0c037819 */ /* 0x000fd000000006ff */
[----:B------:R-:W1:Y:S02]  /*28d0*/  SYNCS.PHASECHK.TRANS64 P0, [UR5+0x80], R3 ;  /* 0x00008003ff0075a7 */ /* 0x000e640008001005 */
[----:B-1----:R-:W-:Y:S05]  /*28e0*/  @P0 BRA `(.L_x_45) ;  /* 0x0000000000080947 */ /* 0x002fea0003800000 */
[----:B------:R-:W1:Y:S02]  /*28f0*/  SYNCS.PHASECHK.TRANS64.TRYWAIT P0, [UR5+0x80], R3 ;  /* 0x00008003ff0075a7 */ /* 0x000e640008001105 */
[----:B-1----:R-:W-:Y:S05]  /*2900*/  @!P0 BRA `(.L_x_46) ;  /* 0x0000005c00188947 */ /* 0x002fea0003800000 */
.L_x_45:
[----:B------:R-:W-:-:S04]  /*2910*/  UIADD3 UR4, UPT, UPT, UR6, 0x1, URZ ;  /* 0x0000000106047890 */ /* 0x000fc8000fffe0ff */
[----:B------:R-:W-:-:S04]  /*2920*/  UISETP.NE.AND UP0, UPT, UR4, 0x2, UPT ;  /* 0x000000020400788c */ /* 0x000fc8000bf05270 */
[----:B------:R-:W-:Y:S02]  /*2930*/  USEL UR7, URZ, 0x1, UP0 ;  /* 0x00000001ff077887 */ /* 0x000fe40008000000 */
[----:B------:R-:W-:-:S04]  /*2940*/  USEL UR4, UR4, URZ, UP0 ;  /* 0x000000ff04047287 */ /* 0x000fc80008000000 */
[----:B------:R-:W-:Y:S01]  /*2950*/  ULEA UR4, UR4, UR37, 0x3 ;  /* 0x0000002504047291 */ /* 0x000fe2000f8e18ff */
[----:B-1----:R-:W-:-:S04]  /*2960*/  LOP3.LUT R3, R12, UR7, RZ, 0x3c, !PT ;  /* 0x000000070c037c12 */ /* 0x002fc8000f8e3cff */
[----:B------:R-:W-:-:S04]  /*2970*/  SHF.L.U32 R0, R3, 0x1f, RZ ;  /* 0x0000001f03007819 */ /* 0x000fc800000006ff */
[----:B------:R-:W1:Y:S02]  /*2980*/  SYNCS.PHASECHK.TRANS64 P0, [UR4+0x80], R0 ;  /* 0x00008000ff0075a7 */ /* 0x000e640008001004 */
[----:B-1----:R-:W-:Y:S05]  /*2990*/  @P0 EXIT ;  /* 0x000000000000094d */ /* 0x002fea0003800000 */
[----:B------:R-:W-:Y:S02]  /*29a0*/  SHF.L.U32 R3, R3, 0x1f, RZ ;  /* 0x0000001f03037819 */ /* 0x000fe400000006ff */
[----:B------:R-:W-:-:S07]  /*29b0*/  MOV R0, UR4 ;  /* 0x0000000400007c02 */ /* 0x000fce0008000f00 */
.L_x_47:
[----:B-1----:R1:W2:Y:S02]  /*29c0*/  SYNCS.PHASECHK.TRANS64.TRYWAIT P0, [R0+URZ+0x80], R3 ;  /* 0x00008003000075a7 */ /* 0x0022a400080011ff */
[----:B--2---:R-:W-:Y:S05]  /*29d0*/  @!P0 NANOSLEEP.SYNCS 0x989680 ;  /* 0x009896800000895d */ /* 0x004fea0003900000 */
[----:B------:R-:W2:Y:S02]  /*29e0*/  @!P0 SYNCS.PHASECHK.TRANS64 P0, [R0+URZ+0x80], R3 ;  /* 0x00008003000085a7 */ /* 0x000ea400080010ff */
[----:B--2---:R-:W-:Y:S05]  /*29f0*/  @P0 EXIT ;  /* 0x000000000000094d */ /* 0x004fea0003800000 */
[----:B------:R-:W-:Y:S05]  /*2a00*/  BRA `(.L_x_47) ;  /* 0xfffffffc00ec7947 */ /* 0x000fea000383ffff */
.L_x_40:
[----:B------:R-:W-:-:S09]  /*2a10*/  UISETP.NE.AND UP1, UPT, UR8, URZ, UPT ;  /* 0x000000ff0800728c */ /* 0x000fd2000bf25270 */
[----:B------:R-:W-:Y:S05]  /*2a20*/  BRA.U UP1, `(.L_x_48) ;  /* 0x0000000d01b47547 */ /* 0x000fea000b800000 */
[----:B------:R-:W-:Y:S01]  /*2a30*/  UMOV UR4, 0x40 ;  /* 0x0000004000047882 */ /* 0x000fe20000000000 */
[----:B------:R-:W-:Y:S01]  /*2a40*/  NOP ;  /* 0x0000000000007918 */ /* 0x000fe20000000000 */
[----:B------:R-:W-:Y:S01]  /*2a50*/  ULEA UR4, UR37, UR4, 0x18 ;  /* 0x0000000425047291 */ /* 0x000fe2000f8ec0ff */
[----:B------:R-:W-:Y:S02]  /*2a60*/  UMOV UR5, 0x400 ;  /* 0x0000040000057882 */ /* 0x000fe40000000000 */
[----:B------:R-:W-:-:S06]  /*2a70*/  ULEA UR37, UR37, UR5, 0x18 ;  /* 0x0000000525257291 */ /* 0x000fcc000f8ec0ff */
[----:B------:R-:W1:Y:S02]  /*2a80*/  LDS.U8 R0, [UR4+0x1c] ;  /* 0x00001c04ff007984 */ /* 0x000e640008000000 */
[----:B-1----:R-:W-:-:S13]  /*2a90*/  ISETP.NE.AND P0, PT, R0, RZ, PT ;  /* 0x000000ff0000720c */ /* 0x002fda0003f05270 */
[----:B------:R-:W-:Y:S05]  /*2aa0*/  @P0 BRA `(.L_x_49) ;  /* 0x0000000000580947 */ /* 0x000fea0003800000 */
[----:B------:R-:W-:-:S13]  /*2ab0*/  ELECT P0, URZ, PT ;  /* 0x0000000000ff782f */ /* 0x000fda0003800000 */
[----:B------:R-:W-:Y:S05]  /*2ac0*/  @!P0 BRA `(.L_x_50) ;  /* 0x0000000000608947 */ /* 0x000fea0003800000 */
[----:B------:R-:W-:Y:S01]  /*2ad0*/  UMOV UR5, 0x10 ;  /* 0x0000001000057882 */ /* 0x000fe20000000000 */
[----:B------:R-:W-:Y:S01]  /*2ae0*/  HFMA2 R0, -RZ, RZ, 0, 5.9604644775390625e-08 ;  /* 0x00000001ff007431 */ /* 0x000fe200000001ff */
[----:B------:R-:W-:-:S03]  /*2af0*/  MOV R2, 0xffff ;  /* 0x0000ffff00027802 */ /* 0x000fc60000000f00 */
[----:B------:R-:W-:Y:S04]  /*2b00*/  DEPBAR.LE SB1, 0x36 ;  /* 0x00009d800000791a */ /* 0x000fe80000000000 */
[----:B------:R-:W1:Y:S02]  /*2b10*/  UTCATOMSWS.FIND_AND_SET.ALIGN UP0, UR5, UR5 ;  /* 0x00000005000575e3 */ /* 0x000e640008000800 */
[----:B-1----:R-:W-:Y:S01]  /*2b20*/  MOV R3, UR5 ;  /* 0x0000000500037c02 */ /* 0x002fe20008000f00 */
[----:B------:R-:W-:Y:S06]  /*2b30*/  BRA.U UP0, `(.L_x_51) ;  /* 0x0000000100187547 */ /* 0x000fec000b800000 */
.L_x_52:
[----:B------:R-:W-:Y:S05]  /*2b40*/  NANOSLEEP 0x64 ;  /* 0x000000640000795d */ /* 0x000fea0003800000 */
[----:B------:R-:W-:-:S05]  /*2b50*/  UMOV UR5, 0x10 ;  /* 0x0000001000057882 */ /* 0x000fca0000000000 */
[----:B------:R-:W-:Y:S04]  /*2b60*/  DEPBAR.LE SB1, 0x36 ;  /* 0x00009d800000791a */ /* 0x000fe80000000000 */
[----:B------:R-:W1:Y:S02]  /*2b70*/  UTCATOMSWS.FIND_AND_SET.ALIGN UP0, UR5, UR5 ;  /* 0x00000005000575e3 */ /* 0x000e640008000800 */
[----:B-1----:R-:W-:Y:S01]  /*2b80*/  MOV R3, UR5 ;  /* 0x0000000500037c02 */ /* 0x002fe20008000f00 */
[----:B------:R-:W-:Y:S05]  /*2b90*/  BRA.U !UP0, `(.L_x_52) ;  /* 0xfffffffd08e87547 */ /* 0x000fea000b83ffff */
.L_x_51:
[-C--:B------:R-:W-:Y:S02]  /*2ba0*/  SHF.L.U32 R2, R2, R3.reuse, RZ ;  /* 0x0000000302027219 */ /* 0x080fe400000006ff */
[----:B------:R-:W-:Y:S01]  /*2bb0*/  SHF.L.U32 R0, R0, R3, RZ ;  /* 0x0000000300007219 */ /* 0x000fe200000006ff */
[----:B------:R-:W-:Y:S02]  /*2bc0*/  IMAD.SHL.U32 R3, R3, 0x20, RZ ;  /* 0x0000002003037824 */ /* 0x000fe400078e00ff */
[----:B------:R1:W-:Y:S04]  /*2bd0*/  ATOMS.OR RZ, [UR4+0x14], R2 ;  /* 0x00001402ffff798c */ /* 0x0003e8000b000004 */
[----:B------:R1:W-:Y:S04]  /*2be0*/  ATOMS.OR RZ, [UR4+0x18], R0 ;  /* 0x00001800ffff798c */ /* 0x0003e8000b000004 */
[----:B------:R1:W-:Y:S01]  /*2bf0*/  STS [UR37+0x120], R3 ;  /* 0x00012003ff007988 */ /* 0x0003e20008000825 */
[----:B------:R-:W-:Y:S05]  /*2c00*/  BRA `(.L_x_50) ;  /* 0x0000000000107947 */ /* 0x000fea0003800000 */
.L_x_49:
[----:B------:R-:W-:Y:S02]  /*2c10*/  MOV R0, 0xffffffff ;  /* 0xffffffff00007802 */ /* 0x000fe40000000f00 */
[----:B------:R-:W-:-:S03]  /*2c20*/  MOV R2, 0x2c50 ;  /* 0x00002c5000027802 */ /* 0x000fc60000000f00 */
[----:B------:R1:W-:Y:S04]  /*2c30*/  STS [UR37+0x120], R0 ;  /* 0x00012000ff007988 */ /* 0x0003e80008000825 */
[----:B-1-3-5:R-:W-:Y:S05]  /*2c40*/  CALL.REL.NOINC `($__internal_1_$__cuda_sm10x_tcgen05_guardrail_trap_phase_invalid_during_alloc) ;  /* 0x0000005c00d47944 */ /* 0x02afea0003c00000 */
.L_x_50:
[----:B------:R-:W-:Y:S05]  /*2c50*/  WARPSYNC.ALL ;  /* 0x0000000000007948 */ /* 0x000fea0003800000 */
[----:B------:R-:W2:Y:S01]  /*2c60*/  S2UR UR5, SR_CgaCtaId ;  /* 0x00000000000579c3 */ /* 0x000ea20000008800 */
[----:B------:R-:W-:Y:S01]  /*2c70*/  UMOV UR4, 0x400 ;  /* 0x0000040000047882 */ /* 0x000fe20000000000 */
[----:B------:R-:W-:-:S06]  /*2c80*/  NOP ;  /* 0x0000000000007918 */ /* 0x000fcc0000000000 */
[----:B------:R-:W-:Y:S06]  /*2c90*/  BAR.ARV 0x6, 0xa0 ;  /* 0x0182800000007b1d */ /* 0x000fec0000002000 */
[----:B------:R-:W4:Y:S01]  /*2ca0*/  LDCU UR7, c[0x0][0x38c] ;  /* 0x00007180ff0777ac */ /* 0x000f220008000800 */
[----:B------:R-:W-:Y:S01]  /*2cb0*/  IMAD.MOV.U32 R11, RZ, RZ, 0x1 ;  /* 0x00000001ff0b7424 */ /* 0x000fe200078e00ff */
[----:B------:R-:W-:Y:S01]  /*2cc0*/  CS2R R8, SRZ ;  /* 0x0000000000087805 */ /* 0x000fe2000001ff00 */
[----:B------:R-:W-:Y:S01]  /*2cd0*/  IMAD.MOV.U32 R10, RZ, RZ, RZ ;  /* 0x000000ffff0a7224 */ /* 0x000fe200078e00ff */
[----:B------:R-:W3:Y:S01]  /*2ce0*/  LDCU UR6, c[0x0][0x38c] ;  /* 0x00007180ff0677ac */ /* 0x000ee20008000800 */
[----:B------:R-:W-:Y:S01]  /*2cf0*/  UMOV UR15, URZ ;  /* 0x000000ff000f7c82 */ /* 0x000fe20008000000 */
[----:B------:R-:W-:Y:S01]  /*2d00*/  UMOV UR14, URZ ;  /* 0x000000ff000e7c82 */ /* 0x000fe20008000000 */
[----:B--2---:R-:W-:Y:S01]  /*2d10*/  ULEA UR5, UR5, UR4, 0x18 ;  /* 0x0000000405057291 */ /* 0x004fe2000f8ec0ff */
[----:B------:R-:W-:Y:S01]  /*2d20*/  UMOV UR24, 0x0 ;  /* 0x0000000000187882 */ /* 0x000fe20000000000 */
[----:B------:R-:W-:-:S02]  /*2d30*/  UMOV UR25, 0x8200010 ;  /* 0x0820001000197882 */ /* 0x000fc40000000000 */
[----:B------:R-:W-:Y:S02]  /*2d40*/  UIADD3 UR10, UPT, UPT, UR5, 0x8400, URZ ;  /* 0x00008400050a7890 */ /* 0x000fe4000fffe0ff */
[----:B------:R-:W-:Y:S02]  /*2d50*/  UIADD3 UR11, UPT, UPT, UR5, 0x18400, URZ ;  /* 0x00018400050b7890 */ /* 0x000fe4000fffe0ff */
[----:B----4-:R-:W-:Y:S01]  /*2d60*/  UIADD3 UR7, UPT, UPT, UR7, 0x7f, URZ ;  /* 0x0000007f07077890 */ /* 0x010fe2000fffe0ff */
[----:B-1----:R-:W1:Y:S01]  /*2d70*/  LDS R0, [UR5+0x120] ;  /* 0x00012005ff007984 */ /* 0x002e620008000800 */
[----:B------:R-:W-:Y:S02]  /*2d80*/  USHF.R.U32.HI UR10, URZ, 0x4, UR10 ;  /* 0x00000004ff0a7899 */ /* 0x000fe4000801160a */
[----:B------:R-:W-:Y:S02]  /*2d90*/  USHF.R.S32.HI UR4, URZ, 0x1f, UR7 ;  /* 0x0000001fff047899 */ /* 0x000fe40008011407 */
[----:B------:R-:W-:-:S02]  /*2da0*/  USHF.R.U32.HI UR11, URZ, 0x4, UR11 ;  /* 0x00000004ff0b7899 */ /* 0x000fc4000801160b */
[----:B------:R-:W-:Y:S02]  /*2db0*/  ULEA.HI UR4, UR4, UR7, URZ, 0x7 ;  /* 0x0000000704047291 */ /* 0x000fe4000f8f38ff */
[----:B------:R-:W-:Y:S02]  /*2dc0*/  ULOP3.LUT UR10, UR10, 0x3fff, URZ, 0xc0, !UPT ;  /* 0x00003fff0a0a7892 */ /* 0x000fe4000f8ec0ff */
[----:B------:R-:W-:Y:S02]  /*2dd0*/  USHF.R.S32.HI UR4, URZ, 0x7, UR4 ;  /* 0x00000007ff047899 */ /* 0x000fe40008011404 */
[----:B------:R-:W-:Y:S02]  /*2de0*/  ULOP3.LUT UR11, UR11, 0x3fff, URZ, 0xc0, !UPT ;  /* 0x00003fff0b0b7892 */ /* 0x000fe4000f8ec0ff */
[----:B------:R-:W-:Y:S01]  /*2df0*/  UISETP.LT.AND UP0, UPT, UR4, 0x1, UPT ;  /* 0x000000010400788c */ /* 0x000fe2000bf01270 */
[----:B------:R-:W-:Y:S01]  /*2e00*/  UMOV UR22, 0x0 ;  /* 0x0000000000167882 */ /* 0x000fe20000000000 */
[----:B------:R-:W-:-:S02]  /*2e10*/  UMOV UR23, 0x8200010 ;  /* 0x0820001000177882 */ /* 0x000fc40000000000 */
[----:B------:R-:W-:Y:S02]  /*2e20*/  USEL UR9, UR4, 0x1, !UP0 ;  /* 0x0000000104097887 */ /* 0x000fe4000c000000 */
[----:B------:R-:W-:Y:S02]  /*2e30*/  ULOP3.LUT UR10, UR10, 0x10000, URZ, 0xfc, !UPT ;  /* 0x000100000a0a7892 */ /* 0x000fe4000f8efcff */
[----:B------:R-:W-:Y:S02]  /*2e40*/  ULOP3.LUT UR11, UR11, 0x10000, URZ, 0xfc, !UPT ;  /* 0x000100000b0b7892 */ /* 0x000fe4000f8efcff */
[----:B------:R-:W-:Y:S02]  /*2e50*/  UIADD3 UR9, UPT, UPT, -UR9, URZ, URZ ;  /* 0x000000ff09097290 */ /* 0x000fe4000fffe1ff */
[----:B---3--:R-:W-:Y:S01]  /*2e60*/  UISETP.GE.AND UP3, UPT, UR6, 0x1, UPT ;  /* 0x000000010600788c */ /* 0x008fe2000bf66270 */
[----:B------:R-:W-:Y:S01]  /*2e70*/  UMOV UR20, 0x0 ;  /* 0x0000000000147882 */ /* 0x000fe20000000000 */
[----:B------:R-:W-:Y:S01]  /*2e80*/  UMOV UR21, 0x8200010 ;  /* 0x0820001000157882 */ /* 0x000fe20000000000 */
[----:B------:R-:W-:Y:S01]  /*2e90*/  UMOV UR18, 0x0 ;  /* 0x0000000000127882 */ /* 0x000fe20000000000 */
[----:B------:R-:W-:Y:S01]  /*2ea0*/  UMOV UR19, 0x8200010 ;  /* 0x0820001000137882 */ /* 0x000fe20000000000 */
[----:B-1----:R-:W-:-:S15]  /*2eb0*/  R2UR UR16, R0 ;  /* 0x00000000001072ca */ /* 0x002fde00000e0000 */
.L_x_59:
[----:B------:R-:W-:Y:S02]  /*2ec0*/  LEA R0, R10, UR5, 0x3 ;  /* 0x000000050a007c11 */ /* 0x000fe4000f8e18ff */
[----:B------:R-:W-:Y:S02]  /*2ed0*/  SHF.L.U32 R5, R9, 0x1f, RZ ;  /* 0x0000001f09057819 */ /* 0x000fe400000006ff */
[----:B------:R-:W-:Y:S01]  /*2ee0*/  PLOP3.LUT P0, PT, PT, PT, UP3, 0x80, 0x8 ;  /* 0x000000000008781c */ /* 0x000fe20003f0f038 */
[----:B------:R-:W-:Y:S01]  /*2ef0*/  VIADD R3, R0, 0x80 ;  /* 0x0000008000037836 */ /* 0x000fe20000000000 */
[----:B-1----:R-:W1:Y:S02]  /*2f00*/  SYNCS.PHASECHK.TRANS64.TRYWAIT P1, [R0+URZ+0x70], R5 ;  /* 0x00007005000075a7 */ /* 0x002e6400080211ff */
[----:B-1-3--:R-:W-:Y:S09]  /*2f10*/  @!P1 BRA `(.L_x_53) ;  /* 0x0000005400ac9947 */ /* 0x00aff20003800000 */
.L_x_121:
[----:B------:R-:W-:Y:S01]  /*2f20*/  LEA R4, R10, UR5, 0x4 ;  /* 0x000000050a047c11 */ /* 0x000fe2000f8e20ff */
[----:B------:R-:W-:Y:S01]  /*2f30*/  @UP3 ULEA UR6, UR14, UR5, 0x3 ;  /* 0x000000050e063291 */ /* 0x000fe2000f8e18ff */
[----:B------:R-:W-:Y:S01]  /*2f40*/  PLOP3.LUT P2, PT, PT, PT, PT, 0x80, 0x8 ;  /* 0x000000000008781c */ /* 0x000fe20003f4f070 */
[----:B------:R-:W-:Y:S01]  /*2f50*/  ULEA UR7, UR15, UR5, 0x3 ;  /* 0x000000050f077291 */ /* 0x000fe2000f8e18ff */
[----:B------:R-:W-:Y:S01]  /*2f60*/  PRMT R3, RZ, 0x654, R3 ;  /* 0x00000654ff037816 */ /* 0x000fe20000000003 */
[----:B------:R-:W-:Y:S01]  /*2f70*/  ULEA UR8, UR15, UR16, 0x7 ;  /* 0x000000100f087291 */ /* 0x000fe2000f8e38ff */
[----:B-1----:R-:W1:Y:S01]  /*2f80*/  LDS.128 R4, [R4+0x100] ;  /* 0x0001000004047984 */ /* 0x002e620000000c00 */
[----:B------:R-:W-:Y:S02]  /*2f90*/  @P0 SHF.L.U32 R2, R8, 0x1f, RZ ;  /* 0x0000001f08020819 */ /* 0x000fe400000006ff */
[----:B------:R-:W-:Y:S01]  /*2fa0*/  SHF.L.U32 R0, R11, 0x1f, RZ ;  /* 0x0000001f0b007819 */ /* 0x000fe200000006ff */
[----:B------:R-:W-:Y:S01]  /*2fb0*/  @!PT LDS RZ, [RZ] ;  /* 0x00000000fffff984 */ /* 0x000fe20000000800 */
[----:B------:R-:W-:Y:S01]  /*2fc0*/  @!PT LDS RZ, [RZ] ;  /* 0x00000000fffff984 */ /* 0x000fe20000000800 */
[----:B------:R-:W-:Y:S01]  /*2fd0*/  @!PT LDS RZ, [RZ] ;  /* 0x00000000fffff984 */ /* 0x000fe20000000800 */
[----:B------:R-:W-:Y:S01]  /*2fe0*/  @!PT LDS RZ, [RZ] ;  /* 0x00000000fffff984 */ /* 0x000fe20000000800 */
[----:B------:R2:W-:Y:S06]  /*2ff0*/  MEMBAR.ALL.CTA ;  /* 0x0000000000007992 */ /* 0x0005ec0000008000 */
[----:B--2---:R-:W2:Y:S02]  /*3000*/  FENCE.VIEW.ASYNC.S ;  /* 0x00000000000073c6 */ /* 0x004ea40000000000 */
[----:B--2---:R2:W-:Y:S01]  /*3010*/  SYNCS.ARRIVE.TRANS64.RED.A1T0 RZ, [R3+URZ], RZ ;  /* 0x000000ff03ff79a7 */ /* 0x0045e200081004ff */
[----:B------:R2:W3:Y:S01]  /*3020*/  @P0 SYNCS.PHASECHK.TRANS64.TRYWAIT P2, [UR6], R2 ;  /* 0x00000002ff0005a7 */ /* 0x0004e20008041106 */
[----:B-1----:R-:W-:Y:S01]  /*3030*/  LOP3.LUT P1, RZ, R6, 0x1, RZ, 0xc0, !PT ;  /* 0x0000000106ff7812 */ /* 0x002fe2000782c0ff */
[----:B------:R-:W1:Y:S02]  /*3040*/  SYNCS.PHASECHK.TRANS64.TRYWAIT P0, [UR7+0xb0], R0 ;  /* 0x0000b000ff0075a7 */ /* 0x000e640008001107 */
[----:B-123--:R-:W-:Y:S10]  /*3050*/  @!P0 BRA `(.L_x_54) ;  /* 0x0000005400708947 */ /* 0x00eff40003800000 */
.L_x_123:
[----:B------:R-:W-:Y:S01]  /*3060*/  IADD3 R10, PT, PT, R10, 0x1, RZ ;  /* 0x000000010a0a7810 */ /* 0x000fe20007ffe0ff */
[----:B------:R-:W-:Y:S06]  /*3070*/  BRA.U !UP3, `(.L_x_55) ;  /* 0x000000010bc07547 */ /* 0x000fec000b800000 */
[----:B------:R-:W-:Y:S01]  /*3080*/  UPLOP3.LUT UP4, UPT, UPT, UPT, UPT, 0x40, 0x4 ;  /* 0x000000000004789c */ /* 0x000fe20003f8e870 */
[----:B------:R-:W-:Y:S01]  /*3090*/  UMOV UR13, UR9 ;  /* 0x00000009000d7c82 */ /* 0x000fe20008000000 */
[----:B------:R-:W-:Y:S01]  /*30a0*/  UMOV UR12, UR4 ;  /* 0x00000004000c7c82 */ /* 0x000fe20008000000 */
[----:B------:R-:W-:-:S08]  /*30b0*/  UMOV UR17, UR14 ;  /* 0x0000000e00117c82 */ /* 0x000fd00008000000 */
.L_x_58:
[----:B------:R-:W-:Y:S02]  /*30c0*/  UIADD3 UR13, UPT, UPT, UR13, 0x1, URZ ;  /* 0x000000010d0d7890 */ /* 0x000fe4000fffe0ff */
[----:B--2---:R-:W-:Y:S02]  /*30d0*/  ULEA UR6, UR17, UR5, 0x3 ;  /* 0x0000000511067291 */ /* 0x004fe4000f8e18ff */
[----:B------:R-:W-:Y:S01]  /*30e0*/  UISETP.NE.AND UP0, UPT, UR13, URZ, UPT ;  /* 0x000000ff0d00728c */ /* 0x000fe2000bf05270 */
[----:B---3--:R-:W-:Y:S10]  /*30f0*/  @P2 BRA `(.L_x_56) ;  /* 0x00000000000c2947 */ /* 0x008ff40003800000 */
[----:B-1----:R-:W-:Y:S04]  /*3100*/  SHF.L.U32 R3, R8, 0x1f, RZ ;  /* 0x0000001f08037819 */ /* 0x002fe800000006ff */
[----:B------:R-:W1:Y:S02]  /*3110*/  SYNCS.PHASECHK.TRANS64.TRYWAIT P0, [UR6], R3 ;  /* 0x00000003ff0075a7 */ /* 0x000e640008001106 */
[----:B-1----:R-:W-:Y:S05]  /*3120*/  @!P0 BRA `(.L_x_57) ;  /* 0x0000005400548947 */ /* 0x002fea0003800000 */
.L_x_56:
[----:B------:R-:W-:Y:S01]  /*3130*/  UISETP.NE.AND UP1, UPT, UR12, 0x1, UPT ;  /* 0x000000010c00788c */ /* 0x000fe2000bf25270 */
[----:B------:R-:W-:Y:S01]  /*3140*/  PLOP3.LUT P2, PT, PT, PT, PT, 0x80, 0x8 ;  /* 0x000000000008781c */ /* 0x000fe20003f4f070 */
[----:B------:R-:W-:Y:S02]  /*3150*/  UIADD3 UR14, UPT, UPT, UR17, 0x1, URZ ;  /* 0x00000001110e7890 */ /* 0x000fe4000fffe0ff */
[----:B------:R-:W-:Y:S02]  /*3160*/  ULEA UR28, UR17, UR11, 0xa ;  /* 0x0000000b111c7291 */ /* 0x000fe4000f8e50ff */
[----:B------:R-:W-:Y:S01]  /*3170*/  UISETP.NE.AND UP2, UPT, UR14, 0x4, UPT ;  /* 0x000000040e00788c */ /* 0x000fe2000bf45270 */
[----:B------:R-:W-:Y:S01]  /*3180*/  PLOP3.LUT P0, PT, PT, PT, UP1, 0x80, 0x8 ;  /* 0x000000000008781c */ /* 0x000fe20003f0f018 */
[----:B------:R-:W-:Y:S02]  /*3190*/  UIADD3 UR40, UPT, UPT, UR28, 0x2, URZ ;  /* 0x000000021c287890 */ /* 0x000fe4000fffe0ff */
[----:B------:R-:W-:Y:S02]  /*31a0*/  USEL UR27, URZ, 0x1, UP2 ;  /* 0x00000001ff1b7887 */ /* 0x000fe40009000000 */
[----:B------:R-:W-:Y:S02]  /*31b0*/  USEL UR14, UR14, URZ, UP2 ;  /* 0x000000ff0e0e7287 */ /* 0x000fe40009000000 */
[----:B------:R-:W-:Y:S02]  /*31c0*/  UIADD3 UR36, UPT, UPT, UR28, 0x4, URZ ;  /* 0x000000041c247890 */ /* 0x000fe4000fffe0ff */
[----:B------:R-:W-:Y:S01]  /*31d0*/  @UP1 ULEA UR26, UR14, UR5, 0x3 ;  /* 0x000000050e1a1291 */ /* 0x000fe2000f8e18ff */
[----:B------:R-:W-:Y:S01]  /*31e0*/  LOP3.LUT R8, R8, UR27, RZ, 0x3c, !PT ;  /* 0x0000001b08087c12 */ /* 0x000fe2000f8e3cff */
[----:B------:R-:W-:Y:S02]  /*31f0*/  UIADD3 UR32, UPT, UPT, UR28, 0x6, URZ ;  /* 0x000000061c207890 */ /* 0x000fe4000fffe0ff */
[----:B------:R-:W-:Y:S01]  /*3200*/  UIADD3 UR6, UPT, UPT, UR6, 0x20, URZ ;  /* 0x0000002006067890 */ /* 0x000fe2000fffe0ff */
[----:B-1----:R-:W-:Y:S01]  /*3210*/  @P0 SHF.L.U32 R0, R8, 0x1f, RZ ;  /* 0x0000001f08000819 */ /* 0x002fe200000006ff */
[----:B------:R-:W-:Y:S01]  /*3220*/  UIADD3 UR12, UPT, UPT, UR12, -0x1, URZ ;  /* 0xffffffff0c0c7890 */ /* 0x000fe2000fffe0ff */
[----:B------:R-:W-:Y:S02]  /*3230*/  UMOV UR29, 0x40004040 ;  /* 0x40004040001d7882 */ /* 0x000fe40000000000 */
[----:B------:R2:W3:Y:S01]  /*3240*/  @P0 SYNCS.PHASECHK.TRANS64.TRYWAIT P2, [UR26], R0 ;  /* 0x00000000ff0005a7 */ /* 0x0004e2000804111a */
[----:B------:R-:W-:Y:S01]  /*3250*/  ULEA UR26, UR17, UR10, 0xa ;  /* 0x0000000a111a7291 */ /* 0x000fe2000f8e50ff */
[----:B------:R-:W-:Y:S01]  /*3260*/  UMOV UR27, 0x40004040 ;  /* 0x40004040001b7882 */ /* 0x000fe20000000000 */
[----:B------:R-:W-:Y:S02]  /*3270*/  UMOV UR41, 0x40004040 ;  /* 0x4000404000297882 */ /* 0x000fe40000000000 */
[----:B------:R-:W-:Y:S02]  /*3280*/  UIADD3 UR38, UPT, UPT, UR26, 0x2, URZ ;  /* 0x000000021a267890 */ /* 0x000fe4000fffe0ff */
[----:B------:R-:W-:Y:S02]  /*3290*/  UIADD3 UR34, UPT, UPT, UR26, 0x4, URZ ;  /* 0x000000041a227890 */ /* 0x000fe4000fffe0ff */
[----:B------:R-:W-:Y:S01]  /*32a0*/  UIADD3 UR30, UPT, UPT, UR26, 0x6, URZ ;  /* 0x000000061a1e7890 */ /* 0x000fe2000fffe0ff */
[----:B------:R2:W-:Y:S01]  /*32b0*/  UTCQMMA gdesc[UR26], gdesc[UR28], tmem[UR8], tmem[UR24], idesc[UR25], UP4 ;  /* 0x00ff181c1a0075ea */ /* 0x0005e2000a000308 */
[----:B------:R-:W-:Y:S01]  /*32c0*/  UPLOP3.LUT UP4, UPT, UPT, UPT, UPT, 0x80, 0x8 ;  /* 0x000000000008789c */ /* 0x000fe20003f8f070 */
[----:B------:R-:W-:Y:S01]  /*32d0*/  UMOV UR39, 0x40004040 ;  /* 0x4000404000277882 */ /* 0x000fe20000000000 */
[----:B------:R-:W-:Y:S01]  /*32e0*/  UMOV UR37, 0x40004040 ;  /* 0x4000404000257882 */ /* 0x000fe20000000000 */
[----:B------:R2:W-:Y:S01]  /*32f0*/  UTCQMMA gdesc[UR38], gdesc[UR40], tmem[UR8], tmem[UR22], idesc[UR23], UPT ;  /* 0x00ff1628260075ea */ /* 0x0005e2000b800308 */
[----:B------:R-:W-:Y:S01]  /*3300*/  UMOV UR35, 0x40004040 ;  /* 0x4000404000237882 */ /* 0x000fe20000000000 */
[----:B------:R-:W-:Y:S01]  /*3310*/  UMOV UR33, 0x40004040 ;  /* 0x4000404000217882 */ /* 0x000fe20000000000 */
[----:B------:R-:W-:Y:S01]  /*3320*/  UMOV UR31, 0x40004040 ;  /* 0x40004040001f7882 */ /* 0x000fe20000000000 */
[----:B------:R2:W-:Y:S01]  /*3330*/  UTCQMMA gdesc[UR34], gdesc[UR36], tmem[UR8], tmem[UR20], idesc[UR21], UPT ;  /* 0x00ff1424220075ea */ /* 0x0005e2000b800308 */
[----:B------:R2:W-:Y:S01]  /*3340*/  UTCQMMA gdesc[UR30], gdesc[UR32], tmem[UR8], tmem[UR18], idesc[UR19], UPT ;  /* 0x00ff12201e0075ea */ /* 0x0005e2000b800308 */
[----:B------:R2:W-:Y:S01]  /*3350*/  UTCBAR [UR6], URZ ;  /* 0x000000ff060073e9 */ /* 0x0005e200080000ff */
[----:B------:R-:W-:Y:S01]  /*3360*/  UMOV UR17, UR14 ;  /* 0x0000000e00117c82 */ /* 0x000fe20008000000 */
[----:B------:R-:W-:Y:S05]  /*3370*/  BRA.U UP0, `(.L_x_58) ;  /* 0xfffffffd00507547 */ /* 0x000fea000b83ffff */
.L_x_55:
[----:B------:R-:W-:Y:S01]  /*3380*/  UIADD3 UR15, UPT, UPT, UR15, 0x1, URZ ;  /* 0x000000010f0f7890 */ /* 0x000fe2000fffe0ff */
[C---:B------:R-:W-:Y:S01]  /*3390*/  ISETP.NE.AND P0, PT, R10.reuse, 0x2, PT ;  /* 0x000000020a00780c */ /* 0x040fe20003f05270 */
[----:B------:R-:W-:Y:S02]  /*33a0*/  UIADD3 UR7, UPT, UPT, UR7, 0x90, URZ ;  /* 0x0000009007077890 */ /* 0x000fe4000fffe0ff */
[----:B------:R-:W-:Y:S01]  /*33b0*/  UISETP.NE.AND UP0, UPT, UR15, 0x4, UPT ;  /* 0x000000040f00788c */ /* 0x000fe2000bf05270 */
[----:B-12---:R-:W-:Y:S02]  /*33c0*/  SEL R0, RZ, 0x1, P0 ;  /* 0x00000001ff007807 */ /* 0x006fe40000000000 */
[----:B------:R-:W-:Y:S01]  /*33d0*/  SEL R10, R10, RZ, P0 ;  /* 0x000000ff0a0a7207 */ /* 0x000fe20000000000 */
[----:B------:R-:W-:Y:S01]  /*33e0*/  USEL UR6, URZ, 0x1, UP0 ;  /* 0x00000001ff067887 */ /* 0x000fe20008000000 */
[----:B------:R-:W-:Y:S01]  /*33f0*/  LOP3.LUT R9, R9, R0, RZ, 0x3c, !PT ;  /* 0x0000000009097212 */ /* 0x000fe200078e3cff */
[----:B------:R-:W-:Y:S01]  /*3400*/  USEL UR15, UR15, URZ, UP0 ;  /* 0x000000ff0f0f7287 */ /* 0x000fe20008000000 */
[----:B------:R1:W-:Y:S03]  /*3410*/  UTCBAR [UR7], URZ ;  /* 0x000000ff070073e9 */ /* 0x0003e600080000ff */
[----:B------:R-:W-:Y:S01]  /*3420*/  LOP3.LUT R11, R11, UR6, RZ, 0x3c, !PT ;  /* 0x000000060b0b7c12 */ /* 0x000fe2000f8e3cff */
[----:B------:R-:W-:Y:S07]  /*3430*/  @P1 BRA `(.L_x_59) ;  /* 0xfffffff800a01947 */ /* 0x000fee000383ffff */
[----:B------:R-:W2:Y:S01]  /*3440*/  S2UR UR4, SR_CgaCtaId ;  /* 0x00000000000479c3 */ /* 0x000ea20000008800 */
[----:B------:R-:W-:Y:S01]  /*3450*/  ELECT P0, URZ, PT ;  /* 0x0000000000ff782f */ /* 0x000fe20003800000 */
[----:B------:R-:W-:Y:S01]  /*3460*/  IMAD.MOV.U32 R0, RZ, RZ, 0x1 ;  /* 0x00000001ff007424 */ /* 0x000fe200078e00ff */
[----:B------:R-:W-:Y:S01]  /*3470*/  UIADD3 UR5, UPT, UPT, UR5, 0xb0, URZ ;  /* 0x000000b005057890 */ /* 0x000fe2000fffe0ff */
[----:B------:R-:W-:Y:S01]  /*3480*/  SHF.L.U32 R3, R11, 0x1f, RZ ;  /* 0x0000001f0b037819 */ /* 0x000fe200000006ff */
[----:B------:R-:W-:-:S03]  /*3490*/  UMOV UR6, 0x40 ;  /* 0x0000004000067882 */ /* 0x000fc60000000000 */
[----:B------:R-:W-:Y:S01]  /*34a0*/  UVIRTCOUNT.DEALLOC.SMPOOL 0x80 ;  /* 0x000000800000784c */ /* 0x000fe20000000000 */
[----:B--2---:R-:W-:Y:S02]  /*34b0*/  ULEA UR4, UR4, UR6, 0x18 ;  /* 0x0000000604047291 */ /* 0x004fe4000f8ec0ff */
[----:B------:R-:W-:-:S07]  /*34c0*/  ULEA UR6, UR15, UR5, 0x3 ;  /* 0x000000050f067291 */ /* 0x000fce000f8e18ff */
[----:B------:R2:W-:Y:S02]  /*34d0*/  @P0 STS.U8 [UR4+0x1c], R0 ;  /* 0x00001c00ff000988 */ /* 0x0005e40008000004 */
[----:B------:R-:W4:Y:S02]  /*34e0*/  SYNCS.PHASECHK.TRANS64.TRYWAIT P0, [UR6], R3 ;  /* 0x00000003ff0075a7 */ /* 0x000f240008001106 */
[----:B--2-4-:R-:W-:Y:S05]  /*34f0*/  @!P0 BRA `(.L_x_60) ;  /* 0x0000005000788947 */ /* 0x014fea0003800000 */
.L_x_126:
[----:B-1----:R-:W-:-:S04]  /*3500*/  UIADD3 UR7, UPT, UPT, UR15, 0x1, URZ ;  /* 0x000000010f077890 */ /* 0x002fc8000fffe0ff */
[----:B------:R-:W-:-:S04]  /*3510*/  UISETP.NE.AND UP0, UPT, UR7, 0x4, UPT ;  /* 0x000000040700788c */ /* 0x000fc8000bf05270 */
[----:B------:R-:W-:Y:S02]  /*3520*/  USEL UR8, URZ, 0x1, UP0 ;  /* 0x00000001ff087887 */ /* 0x000fe40008000000 */
[----:B------:R-:W-:-:S04]  /*3530*/  USEL UR7, UR7, URZ, UP0 ;  /* 0x000000ff07077287 */ /* 0x000fc80008000000 */
[----:B------:R-:W-:Y:S01]  /*3540*/  ULEA UR6, UR7, UR5, 0x3 ;  /* 0x0000000507067291 */ /* 0x000fe2000f8e18ff */
[----:B------:R-:W-:-:S04]  /*3550*/  LOP3.LUT R2, R11, UR8, RZ, 0x3c, !PT ;  /* 0x000000080b027c12 */ /* 0x000fc8000f8e3cff */
[----:B--2---:R-:W-:-:S04]  /*3560*/  SHF.L.U32 R3, R2, 0x1f, RZ ;  /* 0x0000001f02037819 */ /* 0x004fc800000006ff */
[----:B------:R-:W1:Y:S02]  /*3570*/  SYNCS.PHASECHK.TRANS64.TRYWAIT P0, [UR6], R3 ;  /* 0x00000003ff0075a7 */ /* 0x000e640008001106 */
[----:B-1----:R-:W-:Y:S05]  /*3580*/  @!P0 BRA `(.L_x_61) ;  /* 0x00000050006c8947 */ /* 0x002fea0003800000 */
.L_x_128:
        /* <DEDUP_REMOVED lines=9> */
.L_x_130:
[----:B------:R-:W-:-:S04]  /*3620*/  UIADD3 UR7, UPT, UPT, UR7, 0x1, URZ ;  /* 0x0000000107077890 */ /* 0x000fc8000fffe0ff */
[----:B------:R-:W-:-:S04]  /*3630*/  UISETP.NE.AND UP0, UPT, UR7, 0x4, UPT ;  /* 0x000000040700788c */ /* 0x000fc8000bf05270 */
[----:B------:R-:W-:Y:S02]  /*3640*/  USEL UR6, URZ, 0x1, UP0 ;  /* 0x00000001ff067887 */ /* 0x000fe40008000000 */
[----:B------:R-:W-:-:S04]  /*3650*/  USEL UR7, UR7, URZ, UP0 ;  /* 0x000000ff07077287 */ /* 0x000fc80008000000 */
[----:B------:R-:W-:Y:S01]  /*3660*/  ULEA UR7, UR7, UR5, 0x3 ;  /* 0x0000000507077291 */ /* 0x000fe2000f8e18ff */
[----:B-1----:R-:W-:-:S04]  /*3670*/  LOP3.LUT R3, R2, UR6, RZ, 0x3c, !PT ;  /* 0x0000000602037c12 */ /* 0x002fc8000f8e3cff */
[----:B------:R-:W-:-:S04]  /*3680*/  SHF.L.U32 R3, R3, 0x1f, RZ ;  /* 0x0000001f03037819 */ /* 0x000fc800000006ff */
[----:B------:R-:W1:Y:S02]  /*3690*/  SYNCS.PHASECHK.TRANS64.TRYWAIT P0, [UR7], R3 ;  /* 0x00000003ff0075a7 */ /* 0x000e640008001107 */
[----:B-1----:R-:W-:Y:S05]  /*36a0*/  @!P0 BRA `(.L_x_63) ;  /* 0x0000005000548947 */ /* 0x002fea0003800000 */
.L_x_132:
[----:B------:R-:W-:Y:S01]  /*36b0*/  NOP ;  /* 0x0000000000007918 */ /* 0x000fe20000000000 */
[----:B-1----:R-:W1:Y:S01]  /*36c0*/  LDS R0, [UR4+0x14] ;  /* 0x00001404ff007984 */ /* 0x002e620008000800 */
[----:B------:R-:W-:Y:S01]  /*36d0*/  ULOP3.LUT UR6, UR16, 0xffff, URZ, 0xc0, !UPT ;  /* 0x0000ffff10067892 */ /* 0x000fe2000f8ec0ff */
[----:B------:R-:W-:Y:S01]  /*36e0*/  UMOV UR8, 0xffff ;  /* 0x0000ffff00087882 */ /* 0x000fe20000000000 */
[----:B------:R-:W-:Y:S02]  /*36f0*/  UMOV UR5, 0x1 ;  /* 0x0000000100057882 */ /* 0x000fe40000000000 */
[----:B------:R-:W-:-:S04]  /*3700*/  USHF.R.U32.HI UR6, URZ, 0x5, UR6 ;  /* 0x00000005ff067899 */ /* 0x000fc80008011606 */
[----:B------:R-:W-:Y:S02]  /*3710*/  USHF.L.U32 UR8, UR8, UR6, URZ ;  /* 0x0000000608087299 */ /* 0x000fe400080006ff */
[----:B------:R-:W-:-:S04]  /*3720*/  USHF.L.U32 UR5, UR5, UR6, URZ ;  /* 0x0000000605057299 */ /* 0x000fc800080006ff */
[----:B-1----:R-:W-:-:S04]  /*3730*/  LOP3.LUT R0, R0, UR8, RZ, 0xc0, !PT ;  /* 0x0000000800007c12 */ /* 0x002fc8000f8ec0ff */
[----:B------:R-:W-:-:S13]  /*3740*/  ISETP.NE.AND P0, PT, R0, UR8, PT ;  /* 0x0000000800007c0c */ /* 0x000fda000bf05270 */
[----:B------:R-:W-:Y:S05]  /*3750*/  @P0 BRA `(.L_x_64) ;  /* 0x0000000000580947 */ /* 0x000fea0003800000 */
[----:B------:R-:W1:Y:S02]  /*3760*/  LDS R0, [UR4+0x18] ;  /* 0x00001804ff007984 */ /* 0x000e640008000800 */
[----:B-1----:R-:W-:-:S04]  /*3770*/  LOP3.LUT R0, R0, UR5, RZ, 0xc0, !PT ;  /* 0x0000000500007c12 */ /* 0x002fc8000f8ec0ff */
[----:B------:R-:W-:-:S13]  /*3780*/  ISETP.NE.AND P0, PT, R0, UR5, PT ;  /* 0x0000000500007c0c */ /* 0x000fda000bf05270 */
[----:B------:R-:W-:Y:S05]  /*3790*/  @P0 BRA `(.L_x_65) ;  /* 0x00000000003c0947 */ /* 0x000fea0003800000 */
[----:B------:R-:W1:Y:S01]  /*37a0*/  S2R R2, SR_LANEID ;  /* 0x0000000000027919 */ /* 0x000e620000000000 */
[----:B------:R-:W-:Y:S01]  /*37b0*/  ULOP3.LUT UR8, URZ, UR8, URZ, 0x33, !UPT ;  /* 0x00000008ff087292 */ /* 0x000fe2000f8e33ff */
[----:B------:R-:W-:Y:S01]  /*37c0*/  LOP3.LUT R4, RZ, UR5, RZ, 0x33, !PT ;  /* 0x00000005ff047c12 */ /* 0x000fe2000f8e33ff */
[----:B------:R-:W-:Y:S02]  /*37d0*/  VOTEU.ANY UR7, UPT, PT ;  /* 0x0000000000077886 */ /* 0x000fe400038e0100 */
[----:B------:R-:W-:Y:S01]  /*37e0*/  UFLO.U32 UR7, UR7 ;  /* 0x00000007000772bd */ /* 0x000fe200080e0000 */
[----:B------:R-:W2:Y:S01]  /*37f0*/  REDUX UR5, R4 ;  /* 0x00000000040573c4 */ /* 0x000ea20000000000 */
[----:B------:R-:W-:-:S06]  /*3800*/  IMAD.U32 R0, RZ, RZ, UR8 ;  /* 0x00000008ff007e24 */ /* 0x000fcc000f8e00ff */
[----:B------:R4:W-:Y:S01]  /*3810*/  UTCATOMSWS.AND URZ, UR8 ;  /* 0x0000000800ff79e3 */ /* 0x0009e20008000000 */
[----:B------:R-:W3:Y:S01]  /*3820*/  REDUX UR6, R0 ;  /* 0x00000000000673c4 */ /* 0x000ee20000000000 */
[----:B-1----:R-:W-:Y:S01]  /*3830*/  ISETP.EQ.U32.AND P0, PT, R2, UR7, PT ;  /* 0x0000000702007c0c */ /* 0x002fe2000bf02070 */
[----:B--2---:R-:W-:Y:S01]  /*3840*/  IMAD.U32 R2, RZ, RZ, UR5 ;  /* 0x00000005ff027e24 */ /* 0x004fe2000f8e00ff */
[----:B---3--:R-:W-:-:S11]  /*3850*/  MOV R3, UR6 ;  /* 0x0000000600037c02 */ /* 0x008fd60008000f00 */
[----:B------:R4:W-:Y:S04]  /*3860*/  @P0 ATOMS.AND RZ, [UR4+0x14], R3 ;  /* 0x00001403ffff098c */ /* 0x0009e8000a800004 */
[----:B------:R4:W-:Y:S01]  /*3870*/  @P0 ATOMS.AND RZ, [UR4+0x18], R2 ;  /* 0x00001802ffff098c */ /* 0x0009e2000a800004 */
[----:B------:R-:W-:Y:S05]  /*3880*/  BRA `(.L_x_66) ;  /* 0x0000000000147947 */ /* 0x000fea0003800000 */
.L_x_65:
[----:B------:R-:W-:Y:S02]  /*3890*/  MOV R2, 0x38b0 ;  /* 0x000038b000027802 */ /* 0x000fe40000000f00 */
[----:B---3-5:R-:W-:Y:S05]  /*38a0*/  CALL.REL.NOINC `($__internal_0_$__cuda_sm10x_tcgen05_guardrail_trap_col_being_dealloced_not_returned_by_alloc) ;  /* 0x0000005000b07944 */ /* 0x028fea0003c00000 */
[----:B------:R-:W-:Y:S05]  /*38b0*/  BRA `(.L_x_66) ;  /* 0x0000000000087947 */ /* 0x000fea0003800000 */
.L_x_64:
[----:B------:R-:W-:Y:S02]  /*38c0*/  MOV R2, 0x38e0 ;  /* 0x000038e000027802 */ /* 0x000fe40000000f00 */
[----:B---3-5:R-:W-:Y:S05]  /*38d0*/  CALL.REL.NOINC `($__internal_2_$__cuda_sm10x_tcgen05_guardrail_trap_unallocated_columns_being_dealloced) ;  /* 0x0000005000bc7944 */ /* 0x028fea0003c00000 */
.L_x_66:
[----:B------:R-:W-:Y:S01]  /*38e0*/  NOP ;  /* 0x0000000000007918 */ /* 0x000fe20000000000 */
[----:B----4-:R-:W-:Y:S05]  /*38f0*/  EXIT ;  /* 0x000000000000794d */ /* 0x010fea0003800000 */
.L_x_48:
[----:B------:R-:W-:-:S09]  /*3900*/  UISETP.NE.OR UP2, UPT, UR8, 0x3, !UP2 ;  /* 0x000000030800788c */ /* 0x000fd2000d745670 */
[----:B------:R-:W-:Y:S05]  /*3910*/  BRA.U UP2, `(.L_x_67) ;  /* 0x0000000d02407547 */ /* 0x000fea000b800000 */
[----:B------:R-:W1:Y:S01]  /*3920*/  LDC R0, c[0x0][0xb30] ;  /* 0x0002cc00ff007b82 */ /* 0x000e620000000800 */
[----:B------:R-:W2:Y:S01]  /*3930*/  LDCU.64 UR8, c[0x0][0x888] ;  /* 0x00011100ff0877ac */ /* 0x000ea20008000a00 */
[----:B------:R-:W-:Y:S02]  /*3940*/  HFMA2 R29, -RZ, RZ, 0, 0 ;  /* 0x00000000ff1d7431 */ /* 0x000fe400000001ff */
[----:B------:R-:W-:Y:S01]  /*3950*/  IMAD.MOV.U32 R31, RZ, RZ, 0x1 ;  /* 0x00000001ff1f7424 */ /* 0x000fe200078e00ff */
[----:B------:R-:W-:Y:S01]  /*3960*/  MOV R23, 0x2000 ;  /* 0x0000200000177802 */ /* 0x000fe20000000f00 */
[----:B------:R-:W4:Y:S01]  /*3970*/  LDCU.64 UR4, c[0x0][0x890] ;  /* 0x00011200ff0477ac */ /* 0x000f220008000a00 */
[----:B------:R-:W-:Y:S01]  /*3980*/  IMAD.MOV.U32 R30, RZ, RZ, RZ ;  /* 0x000000ffff1e7224 */ /* 0x000fe200078e00ff */
[----:B------:R-:W3:Y:S01]  /*3990*/  LDC R19, c[0x0][0x370] ;  /* 0x0000dc00ff137b82 */ /* 0x000ee20000000800 */
[----:B------:R-:W-:Y:S01]  /*39a0*/  UMOV UR7, 0x400 ;  /* 0x0000040000077882 */ /* 0x000fe20000000000 */
[----:B------:R-:W-:-:S02]  /*39b0*/  UPLOP3.LUT UP1, UPT, UPT, UPT, UPT, 0x40, 0x4 ;  /* 0x000000000004789c */ /* 0x000fc40003f2e870 */
[----:B------:R-:W-:-:S04]  /*39c0*/  ULEA UR7, UR37, UR7, 0x18 ;  /* 0x0000000725077291 */ /* 0x000fc8000f8ec0ff */
[----:B------:R-:W3:Y:S01]  /*39d0*/  LDC R2, c[0x0][0xb0c] ;  /* 0x0002c300ff027b82 */ /* 0x000ee20000000800 */
[----:B------:R-:W-:Y:S02]  /*39e0*/  UIADD3 UR13, UPT, UPT, UR7, 0x48, URZ ;  /* 0x00000048070d7890 */ /* 0x000fe4000fffe0ff */
[----:B--2---:R-:W-:Y:S02]  /*39f0*/  UISETP.NE.U32.AND UP2, UPT, UR8, URZ, UPT ;  /* 0x000000ff0800728c */ /* 0x004fe4000bf45070 */
[----:B------:R-:W-:Y:S02]  /*3a00*/  UIADD3 UR17, UPT, UPT, UR7, 0x40, URZ ;  /* 0x0000004007117890 */ /* 0x000fe4000fffe0ff */
[----:B----4-:R-:W-:Y:S01]  /*3a10*/  UISETP.NE.U32.AND UP3, UPT, UR4, URZ, UPT ;  /* 0x000000ff0400728c */ /* 0x010fe2000bf65070 */
[----:B------:R-:W2:Y:S01]  /*3a20*/  LDC R18, c[0x0][0xb20] ;  /* 0x0002c800ff127b82 */ /* 0x000ea20000000800 */
[----:B-1----:R-:W-:Y:S01]  /*3a30*/  ISETP.NE.AND P1, PT, R0, 0x1, PT ;  /* 0x000000010000780c */ /* 0x002fe20003f25270 */
[----:B------:R-:W-:-:S02]  /*3a40*/  UISETP.NE.AND.EX UP2, UPT, UR9, URZ, UPT, UP2 ;  /* 0x000000ff0900728c */ /* 0x000fc4000bf45320 */
[----:B------:R-:W-:Y:S02]  /*3a50*/  UPRMT UR13, UR37, 0x654, UR13 ;  /* 0x00000654250d7896 */ /* 0x000fe4000800000d */
[----:B------:R-:W-:Y:S02]  /*3a60*/  UISETP.NE.AND.EX UP3, UPT, UR5, URZ, UPT, UP3 ;  /* 0x000000ff0500728c */ /* 0x000fe4000bf65330 */
[----:B------:R-:W1:Y:S08]  /*3a70*/  LDC.64 R32, c[0x0][0x348] ;  /* 0x0000d200ff207b82 */ /* 0x000e700000000a00 */
[----:B------:R-:W4:Y:S08]  /*3a80*/  LDC.64 R16, c[0x0][0xb10] ;  /* 0x0002c400ff107b82 */ /* 0x000f300000000a00 */
[----:B------:R-:W1:Y:S08]  /*3a90*/  LDC.64 R6, c[0x0][0xb18] ;  /* 0x0002c600ff067b82 */ /* 0x000e700000000a00 */
[----:B------:R-:W1:Y:S08]  /*3aa0*/  LDC.64 R4, c[0x0][0xb28] ;  /* 0x0002ca00ff047b82 */ /* 0x000e700000000a00 */
[----:B--23--:R-:W1:Y:S02]  /*3ab0*/  LDC R22, c[0x0][0x374] ;  /* 0x0000dd00ff167b82 */ /* 0x00ce640000000800 */
.L_x_76:
[C---:B------:R-:W-:Y:S02]  /*3ac0*/  LEA R0, R30.reuse, UR7, 0x3 ;  /* 0x000000071e007c11 */ /* 0x040fe4000f8e18ff */
[----:B------:R-:W-:Y:S02]  /*3ad0*/  SHF.L.U32 R3, R29, 0x1f, RZ ;  /* 0x0000001f1d037819 */ /* 0x000fe400000006ff */
[----:B------:R-:W-:Y:S02]  /*3ae0*/  LEA R24, R30, UR7, 0x4 ;  /* 0x000000071e187c11 */ /* 0x000fe4000f8e20ff */
[----:B--2---:R-:W2:Y:S02]  /*3af0*/  SYNCS.PHASECHK.TRANS64.TRYWAIT P0, [R0+URZ+0x70], R3 ;  /* 0x00007003000075a7 */ /* 0x004ea400080011ff */
[----:B--2---:R-:W-:Y:S05]  /*3b00*/  @!P0 BRA `(.L_x_68) ;  /* 0x0000004c00548947 */ /* 0x004fea0003800000 */
.L_x_133:
[----:B------:R-:W-:Y:S01]  /*3b10*/  ISETP.GE.AND P0, PT, R72, 0x1, PT ;  /* 0x000000014800780c */ /* 0x000fe20003f06270 */
[----:B------:R-:W3:Y:S01]  /*3b20*/  LDS.128 R24, [R24+0x100] ;  /* 0x0001000018187984 */ /* 0x000ee20000000c00 */
[----:B--2---:R-:W-:Y:S01]  /*3b30*/  VIADD R0, R0, 0x80 ;  /* 0x0000008000007836 */ /* 0x004fe20000000000 */
[----:B------:R-:W-:Y:S01]  /*3b40*/  @!PT LDS RZ, [RZ] ;  /* 0x00000000fffff984 */ /* 0x000fe20000000800 */
[----:B------:R-:W-:Y:S01]  /*3b50*/  @!PT LDS RZ, [RZ] ;  /* 0x00000000fffff984 */ /* 0x000fe20000000800 */
[----:B------:R-:W-:Y:S01]  /*3b60*/  @!PT LDS RZ, [RZ] ;  /* 0x00000000fffff984 */ /* 0x000fe20000000800 */
[----:B------:R-:W-:Y:S01]  /*3b70*/  @!PT LDS RZ, [RZ] ;  /* 0x00000000fffff984 */ /* 0x000fe20000000800 */
[----:B------:R2:W-:Y:S06]  /*3b80*/  MEMBAR.ALL.CTA ;  /* 0x0000000000007992 */ /* 0x0005ec0000008000 */
[----:B--2---:R-:W2:Y:S01]  /*3b90*/  FENCE.VIEW.ASYNC.S ;  /* 0x00000000000073c6 */ /* 0x004ea20000000000 */
[----:B------:R-:W-:Y:S04]  /*3ba0*/  PRMT R0, RZ, 0x654, R0 ;  /* 0x00000654ff007816 */ /* 0x000fe80000000000 */
[----:B--2---:R2:W-:Y:S01]  /*3bb0*/  SYNCS.ARRIVE.TRANS64.RED.A1T0 RZ, [R0+URZ], RZ ;  /* 0x000000ff00ff79a7 */ /* 0x0045e200081004ff */
[----:B---3--:R-:W-:Y:S11]  /*3bc0*/  LOP3.LUT P3, RZ, R26, 0x1, RZ, 0xc0, !PT ;  /* 0x000000011aff7812 */ /* 0x008ff6000786c0ff */
[----:B------:R-:W-:Y:S02]  /*3bd0*/  @!UPT UIADD3 URZ, UPT, UPT, URZ, URZ, URZ ;  /* 0x000000fffffff290 */ /* 0x000fe4000fffe0ff */
[----:B------:R-:W-:Y:S02]  /*3be0*/  @P3 MOV R13, R24 ;  /* 0x00000018000d3202 */ /* 0x000fe40000000f00 */
[----:B------:R-:W-:Y:S01]  /*3bf0*/  @P3 LOP3.LUT R8, R25, 0xffff, RZ, 0xc0, !PT ;  /* 0x0000ffff19083812 */ /* 0x000fe200078ec0ff */
[----:B--2---:R-:W-:Y:S06]  /*3c00*/  @!P0 BRA `(.L_x_69) ;  /* 0x0000000000a48947 */ /* 0x004fec0003800000 */
[----:B-1----:R-:W-:Y:S01]  /*3c10*/  IMAD.HI.U32 R35, R22, R7, RZ ;  /* 0x0000000716237227 */ /* 0x002fe200078e00ff */
[----:B------:R-:W-:Y:S02]  /*3c20*/  ISETP.NE.AND P0, PT, R6, 0x1, PT ;  /* 0x000000010600780c */ /* 0x000fe40003f05270 */
[----:B------:R-:W-:Y:S01]  /*3c30*/  ISETP.NE.AND P2, PT, R72, 0x1, PT ;  /* 0x000000014800780c */ /* 0x000fe20003f45270 */
[----:B----4-:R-:W-:Y:S01]  /*3c40*/  IMAD.HI.U32 R34, R19, R16, RZ ;  /* 0x0000001013227227 */ /* 0x010fe200078e00ff */
[----:B------:R-:W-:Y:S02]  /*3c50*/  SHF.R.U32.HI R35, RZ, R18, R35 ;  /* 0x00000012ff237219 */ /* 0x000fe40000011623 */
[----:B------:R-:W-:Y:S01]  /*3c60*/  ISETP.NE.AND P4, PT, R2, 0x1, PT ;  /* 0x000000010200780c */ /* 0x000fe20003f85270 */
[----:B------:R-:W-:Y:S01]  /*3c70*/  IMAD.HI.U32 R36, R13, R16, RZ ;  /* 0x000000100d247227 */ /* 0x000fe200078e00ff */
[----:B------:R-:W-:Y:S02]  /*3c80*/  SHF.R.U32.HI R34, RZ, R17, R34 ;  /* 0x00000011ff227219 */ /* 0x000fe40000011622 */
[----:B------:R-:W-:Y:S01]  /*3c90*/  SEL R3, R22, R35, !P0 ;  /* 0x0000002316037207 */ /* 0x000fe20004000000 */
[C---:B------:R-:W-:Y:S01]  /*3ca0*/  IMAD.HI.U32 R35, R8.reuse, R7, RZ ;  /* 0x0000000708237227 */ /* 0x040fe200078e00ff */
[----:B------:R-:W-:Y:S02]  /*3cb0*/  SEL R11, R19, R34, !P4 ;  /* 0x00000022130b7207 */ /* 0x000fe40006000000 */
[----:B------:R-:W-:Y:S01]  /*3cc0*/  SHF.R.U32.HI R36, RZ, R17, R36 ;  /* 0x00000011ff247219 */ /* 0x000fe20000011624 */
[----:B------:R-:W-:Y:S01]  /*3cd0*/  IMAD.HI.U32 R38, R3, R4, RZ ;  /* 0x0000000403267227 */ /* 0x000fe200078e00ff */
[----:B------:R-:W-:Y:S03]  /*3ce0*/  SHF.R.U32.HI R35, RZ, R18, R35 ;  /* 0x00000012ff237219 */ /* 0x000fe60000011623 */
[----:B------:R-:W-:Y:S01]  /*3cf0*/  IMAD.HI.U32 R34, R11, R4, RZ ;  /* 0x000000040b227227 */ /* 0x000fe200078e00ff */
[----:B------:R-:W-:Y:S02]  /*3d00*/  @P2 SHF.R.U32.HI R3, RZ, R5, R38 ;  /* 0x00000005ff032219 */ /* 0x000fe40000011626 */
[----:B------:R-:W-:Y:S02]  /*3d10*/  SEL R9, R8, R35, !P0 ;  /* 0x0000002308097207 */ /* 0x000fe40004000000 */
[----:B------:R-:W-:Y:S01]  /*3d20*/  @P2 SHF.R.U32.HI R11, RZ, R5, R34 ;  /* 0x00000005ff0b2219 */ /* 0x000fe20000011622 */
[C---:B------:R-:W-:Y:S01]  /*3d30*/  IMAD R10, R72.reuse, R3, RZ ;  /* 0x00000003480a7224 */ /* 0x040fe200078e02ff */
[----:B------:R-:W-:Y:S01]  /*3d40*/  SEL R3, R13, R36, !P4 ;  /* 0x000000240d037207 */ /* 0x000fe20006000000 */
[C---:B------:R-:W-:Y:S03]  /*3d50*/  IMAD.HI.U32 R14, R9.reuse, R4, RZ ;  /* 0x00000004090e7227 */ /* 0x040fe600078e00ff */
[----:B------:R-:W-:Y:S01]  /*3d60*/  ISETP.GE.AND P0, PT, R9, R10, PT ;  /* 0x0000000a0900720c */ /* 0x000fe20003f06270 */
[C---:B------:R-:W-:Y:S01]  /*3d70*/  IMAD R12, R72.reuse, R11, RZ ;  /* 0x0000000b480c7224 */ /* 0x040fe200078e02ff */
[-C--:B------:R-:W-:Y:S04]  /*3d80*/  SHF.R.U32.HI R14, RZ, R5.reuse, R14 ;  /* 0x00000005ff0e7219 */ /* 0x080fe8000001160e */
[----:B------:R-:W-:Y:S02]  /*3d90*/  ISETP.GE.OR P0, PT, R3, R12, P0 ;  /* 0x0000000c0300720c */ /* 0x000fe40000706670 */
[----:B------:R-:W-:Y:S05]  /*3da0*/  SEL R15, R9, R14, !P2 ;  /* 0x0000000e090f7207 */ /* 0x000fea0005000000 */
[----:B------:R-:W-:Y:S04]  /*3db0*/  IMAD.MOV R14, RZ, RZ, -R15 ;  /* 0x000000ffff0e7224 */ /* 0x000fe800078e0a0f */
[----:B------:R-:W-:Y:S02]  /*3dc0*/  IMAD R14, R72, R14, R9 ;  /* 0x0000000e480e7224 */ /* 0x000fe400078e0209 */
[C---:B------:R-:W-:Y:S05]  /*3dd0*/  @!P0 IMAD.HI.U32 R10, R3.reuse, R4, RZ ;  /* 0x00000004030a8227 */ /* 0x040fea00078e00ff */
[----:B------:R-:W-:Y:S04]  /*3de0*/  @!P0 SHF.R.U32.HI R10, RZ, R5, R10 ;  /* 0x00000005ff0a8219 */ /* 0x000fe8000001160a */
[----:B------:R-:W-:Y:S01]  /*3df0*/  @!P0 SEL R0, R3, R10, !P2 ;  /* 0x0000000a03008207 */ /* 0x000fe20005000000 */
[----:B------:R-:W-:Y:S03]  /*3e00*/  IMAD.MOV R10, RZ, RZ, -R3 ;  /* 0x000000ffff0a7224 */ /* 0x000fe600078e0a03 */
[----:B------:R-:W-:Y:S01]  /*3e10*/  @!P0 IADD3 R15, PT, PT, R15, -R0, RZ ;  /* 0x800000000f0f8210 */ /* 0x000fe20007ffe0ff */
[----:B------:R-:W-:Y:S01]  /*3e20*/  @!P0 IMAD R0, R11, R14, R0 ;  /* 0x0000000e0b008224 */ /* 0x000fe200078e0200 */
[----:B------:R-:W-:Y:S01]  /*3e30*/  IADD3 R11, PT, PT, -R9, RZ, RZ ;  /* 0x000000ff090b7210 */ /* 0x000fe20007ffe1ff */
[----:B------:R-:W-:Y:S02]  /*3e40*/  IMAD R13, R2, R10, R13 ;  /* 0x0000000a020d7224 */ /* 0x000fe400078e020d */
[----:B------:R-:W-:Y:S02]  /*3e50*/  @!P0 IMAD R9, R15, R72, R3 ;  /* 0x000000480f098224 */ /* 0x000fe400078e0203 */
[----:B------:R-:W-:Y:S02]  /*3e60*/  @!P0 IMAD.MOV.U32 R3, RZ, RZ, R0 ;  /* 0x000000ffff038224 */ /* 0x000fe400078e0000 */
[----:B------:R-:W-:Y:S02]  /*3e70*/  IMAD R8, R6, R11, R8 ;  /* 0x0000000b06087224 */ /* 0x000fe400078e0208 */
[----:B------:R-:W-:Y:S02]  /*3e80*/  IMAD R13, R3, R2, R13 ;  /* 0x00000002030d7224 */ /* 0x000fe400078e020d */
[----:B------:R-:W-:Y:S02]  /*3e90*/  IMAD R8, R9, R6, R8 ;  /* 0x0000000609087224 */ /* 0x000fe400078e0208 */
.L_x_69:
[----:B------:R-:W-:Y:S05]  /*3ea0*/  BRA.U UP1, `(.L_x_70) ;  /* 0x0000000101107547 */ /* 0x000fea000b800000 */
[----:B------:R-:W-:Y:S04]  /*3eb0*/  MOV R0, UR6 ;  /* 0x0000000600007c02 */ /* 0x000fe80008000f00 */
[----:B------:R-:W-:Y:S04]  /*3ec0*/  SHF.L.U32 R3, R0, 0x1f, RZ ;  /* 0x0000001f00037819 */ /* 0x000fe800000006ff */
[----:B------:R-:W2:Y:S02]  /*3ed0*/  SYNCS.PHASECHK.TRANS64.TRYWAIT P0, [UR7+0x68], R3 ;  /* 0x00006803ff0075a7 */ /* 0x000ea40008001107 */
[----:B--2---:R-:W-:Y:S05]  /*3ee0*/  @!P0 BRA `(.L_x_71) ;  /* 0x0000004800708947 */ /* 0x004fea0003800000 */
.L_x_70:
[----:B------:R-:W-:Y:S02]  /*3ef0*/  R2UR UR19, R21 ;  /* 0x00000000151372ca */ /* 0x000fe400000e0000 */
[----:B------:R-:W-:Y:S02]  /*3f00*/  R2UR UR18, R20 ;  /* 0x00000000141272ca */ /* 0x000fe400000e0000 */
[----:B------:R-:W-:Y:S02]  /*3f10*/  ISETP.NE.U32.AND P2, PT, RZ, UR4, PT ;  /* 0x00000004ff007c0c */ /* 0x000fe4000bf45070 */
[----:B------:R-:W-:Y:S02]  /*3f20*/  SHF.L.U32 R12, R31, 0x1f, RZ ;  /* 0x0000001f1f0c7819 */ /* 0x000fe400000006ff */
[----:B------:R-:W-:Y:S05]  /*3f30*/  ISETP.NE.AND.EX P2, PT, RZ, UR5, PT, P2 ;  /* 0x00000005ff007c0c */ /* 0x000fea000bf45320 */
[----:B------:R-:W-:Y:S02]  /*3f40*/  USHF.L.U32 UR19, UR19, 0x7, URZ ;  /* 0x0000000713137899 */ /* 0x000fe400080006ff */
[----:B------:R-:W-:Y:S01]  /*3f50*/  USHF.L.U32 UR18, UR18, 0x7, URZ ;  /* 0x0000000712127899 */ /* 0x000fe200080006ff */
[----:B------:R-:W-:Y:S11]  /*3f60*/  BRA.U !UP3, `(.L_x_72) ;  /* 0x000000010b347547 */ /* 0x000ff6000b800000 */
[----:B------:R-:W-:Y:S01]  /*3f70*/  UPLOP3.LUT UP0, UPT, UPT, UPT, UP2, 0x80, 0x8 ;  /* 0x000000000008789c */ /* 0x000fe20003f0f020 */
[----:B--2---:R-:W-:Y:S02]  /*3f80*/  HFMA2 R0, -RZ, RZ, 0, 5.9604644775390625e-08 ;  /* 0x00000001ff007431 */ /* 0x004fe400000001ff */
[----:B------:R-:W-:Y:S03]  /*3f90*/  IMAD.MOV.U32 R171, RZ, RZ, 0x1 ;  /* 0x00000001ffab7424 */ /* 0x000fe600078e00ff */
[----:B------:R-:W-:Y:S05]  /*3fa0*/  PLOP3.LUT P0, PT, PT, PT, UP0, 0x80, 0x8 ;  /* 0x000000000008781c */ /* 0x000fea0003f0f008 */
[----:B------:R-:W2:Y:S01]  /*3fb0*/  @UP0 LDCU.64 UR10, c[0x0][0x888] ;  /* 0x00011100ff0a07ac */ /* 0x000ea20008000a00 */
[----:B------:R-:W-:Y:S07]  /*3fc0*/  @UP0 UIMAD UR8, UR36, UR4, URZ ;  /* 0x00000004240802a4 */ /* 0x000fee000f8e02ff */
[----:B------:R-:W-:Y:S01]  /*3fd0*/  @!P0 PRMT R171, R0, 0x7610, R171 ;  /* 0x0000761000ab8816 */ /* 0x000fe200000000ab */
[----:B--2---:R-:W-:Y:S03]  /*3fe0*/  @UP0 UIMAD.WIDE UR10, UR8, 0x4, UR10 ;  /* 0x00000004080a08a5 */ /* 0x004fe6000f8e020a */
[----:B------:R-:W2:Y:S03]  /*3ff0*/  @!UP0 LDCU UR8, c[0x0][0x880] ;  /* 0x00011000ff0887ac */ /* 0x000ea60008000800 */
[----:B------:R-:W-:Y:S01]  /*4000*/  IMAD.U32 R10, RZ, RZ, UR10 ;  /* 0x0000000aff0a7e24 */ /* 0x000fe2000f8e00ff */
[----:B------:R-:W-:Y:S05]  /*4010*/  MOV R11, UR11 ;  /* 0x0000000b000b7c02 */ /* 0x000fea0008000f00 */
[----:B-----5:R3:W5:Y:S02]  /*4020*/  @P0 LDG.E R81, desc[UR46][R10.64] ;  /* 0x0000002e0a510981 */ /* 0x020764000c1e1900 */
[----:B--23--:R-:W-:Y:S07]  /*4030*/  @!P0 IMAD.U32 R81, RZ, RZ, UR8 ;  /* 0x00000008ff518e24 */ /* 0x00cfee000f8e00ff */
.L_x_72:
[----:B-----5:R-:W-:Y:S01]  /*4040*/  @!P2 FSETP.EQ.AND P0, PT, R81, RZ, PT ;  /* 0x000000ff5100a20b */ /* 0x020fe20003f02000 */
[----:B------:R-:W-:Y:S01]  /*4050*/  @!UPT UIADD3 URZ, UPT, UPT, URZ, URZ, URZ ;  /* 0x000000fffffff290 */ /* 0x000fe2000fffe0ff */
[----:B------:R-:W-:Y:S11]  /*4060*/  @!P2 BRA `(.L_x_73) ;  /* 0x000000000014a947 */ /* 0x000ff60003800000 */
[----:B------:R-:W-:Y:S02]  /*4070*/  LOP3.LUT P2, RZ, R171, 0xff, RZ, 0xc0, !PT ;  /* 0x000000ffabff7812 */ /* 0x000fe4000784c0ff */
[----:B------:R-:W-:Y:S04]  /*4080*/  PLOP3.LUT P0, PT, PT, PT, UP0, 0x80, 0x8 ;  /* 0x000000000008781c */ /* 0x000fe80003f0f008 */
[----:B------:R-:W-:Y:S07]  /*4090*/  PLOP3.LUT P0, PT, P0, PT, PT, 0x8, 0x80 ;  /* 0x000000000080781c */ /* 0x000fee000070e170 */
[----:B------:R-:W-:Y:S11]  /*40a0*/  @P2 FSETP.EQ.AND P0, PT, R81, RZ, PT ;  /* 0x000000ff5100220b */ /* 0x000ff60003f02000 */
[----:B------:R-:W-:Y:S02]  /*40b0*/  @!UPT UIADD3 URZ, UPT, UPT, URZ, URZ, URZ ;  /* 0x000000fffffff290 */ /* 0x000fe4000fffe0ff */
.L_x_73:
[----:B------:R-:W3:Y:S01]  /*40c0*/  SYNCS.PHASECHK.TRANS64.TRYWAIT P2, [UR7+0x50], R12 ;  /* 0x0000500cff0075a7 */ /* 0x000ee20008041107 */
[----:B------:R-:W-:Y:S04]  /*40d0*/  ELECT P4, URZ, PT ;  /* 0x0000000000ff782f */ /* 0x000fe80003880000 */
[----:B------:R-:W-:Y:S11]  /*40e0*/  PLOP3.LUT P4, PT, P0, P4, PT, 0xf2, 0x2f ;  /* 0x00000000002f781c */ /* 0x000ff60000789e72 */
[----:B------:R-:W-:Y:S02]  /*40f0*/  @!UPT UIADD3 URZ, UPT, UPT, URZ, URZ, URZ ;  /* 0x000000fffffff290 */ /* 0x000fe4000fffe0ff */
[----:B-1----:R-:W-:Y:S05]  /*4100*/  @!P4 IADD3 R21, P0, PT, R32, 0x580, RZ ;  /* 0x000005802015c810 */ /* 0x002fea0007f1e0ff */
[----:B------:R-:W-:Y:S01]  /*4110*/  @!P4 IMAD.X R20, RZ, RZ, R33, P0 ;  /* 0x000000ffff14c224 */ /* 0x000fe200000e0621 */
[----:B---3--:R-:W-:Y:S07]  /*4120*/  @!P2 BRA `(.L_x_74) ;  /* 0x0000004400f8a947 */ /* 0x008fee0003800000 */
.L_x_136:
[----:B------:R-:W3:Y:S01]  /*4130*/  LDC.64 R14, c[0x0][0xb10] ;  /* 0x0002c400ff0e7b82 */ /* 0x000ee20000000a00 */
[----:B------:R-:W-:Y:S01]  /*4140*/  @!P4 R2UR UR8, R20 ;  /* 0x000000001408c2ca */ /* 0x000fe200000e0000 */
[----:B------:R-:W-:Y:S01]  /*4150*/  VOTEU.ALL UP1, P4 ;  /* 0x0000000000ff7886 */ /* 0x000fe20002020000 */
[----:B------:R-:W-:Y:S01]  /*4160*/  @!P4 R2UR UR9, R21 ;  /* 0x000000001509c2ca */ /* 0x000fe200000e0000 */
[----:B------:R-:W-:Y:S01]  /*4170*/  UMOV UR10, 0x0 ;  /* 0x00000000000a7882 */ /* 0x000fe20000000000 */
[----:B------:R-:W-:Y:S03]  /*4180*/  UMOV UR11, 0x10000000 ;  /* 0x10000000000b7882 */ /* 0x000fe60000000000 */
[----:B------:R-:W5:Y:S01]  /*4190*/  LDC.64 R10, c[0x0][0xb18] ;  /* 0x0002c600ff0a7b82 */ /* 0x000f620000000a00 */
[----:B------:R-:W-:Y:S01]  /*41a0*/  @!UP1 UIADD3 UR16, UPT, UPT, UR7, 0x200, URZ ;  /* 0x0000020007109890 */ /* 0x000fe2000fffe0ff */
[----:B------:R-:W-:Y:S01]  /*41b0*/  @P3 SHF.R.U32.HI R28, RZ, 0x10, R25 ;  /* 0x00000010ff1c3819 */ /* 0x000fe20000011619 */
[----:B------:R-:W-:Y:S01]  /*41c0*/  VOTEU.ALL UP1, P4 ;  /* 0x0000000000ff7886 */ /* 0x000fe20002020000 */
[----:B------:R-:W-:Y:S01]  /*41d0*/  UMOV UR20, UR36 ;  /* 0x0000002400147c82 */ /* 0x000fe20008000000 */
[----:B------:R-:W-:Y:S03]  /*41e0*/  VIADD R30, R30, 0x1 ;  /* 0x000000011e1e7836 */ /* 0x000fe60000000000 */
[----:B--2---:R-:W2:Y:S01]  /*41f0*/  @!P1 LDC R0, c[0x0][0xb20] ;  /* 0x0002c800ff009b82 */ /* 0x004ea20000000800 */
[----:B------:R-:W-:Y:S01]  /*4200*/  IMAD.U32 R21, RZ, RZ, UR8 ;  /* 0x00000008ff157e24 */ /* 0x000fe2000f8e00ff */
[----:B------:R-:W-:Y:S06]  /*4210*/  UPRMT UR8, UR37, 0x654, UR17 ;  /* 0x0000065425087896 */ /* 0x000fec0008000011 */
[----:B-1----:R-:W1:Y:S01]  /*4220*/  @!P1 LDC R3, c[0x0][0xb0c] ;  /* 0x0002c300ff039b82 */ /* 0x002e620000000800 */
[----:B------:R-:W-:Y:S01]  /*4230*/  IMAD.U32 R20, RZ, RZ, UR9 ;  /* 0x00000009ff147e24 */ /* 0x000fe2000f8e00ff */
[----:B------:R-:W-:Y:S04]  /*4240*/  @!P4 R2UR UR15, R21 ;  /* 0x00000000150fc2ca */ /* 0x000fe800000e0000 */
[----:B------:R-:W-:Y:S01]  /*4250*/  @!P4 R2UR UR14, R20 ;  /* 0x00000000140ec2ca */ /* 0x000fe200000e0000 */
[----:B------:R-:W-:Y:S11]  /*4260*/  @!P4 IMAD.MOV.U32 R20, RZ, RZ, 0x2000 ;  /* 0x00002000ff14c424 */ /* 0x000ff600078e00ff */
[----:B------:R-:W-:Y:S01]  /*4270*/  @!UPT UIADD3 URZ, UPT, UPT, URZ, URZ, URZ ;  /* 0x000000fffffff290 */ /* 0x000fe2000fffe0ff */
[----:B------:R1:W-:Y:S01]  /*4280*/  @!UP1 UTMALDG.3D [UR16], [UR14], desc[UR10] ;  /* 0x00000a100e0095b4 */ /* 0x0003e20008011000 */
[----:B------:R1:W-:Y:S02]  /*4290*/  @!P4 SYNCS.ARRIVE.TRANS64.RED.A0TR RZ, [UR7+0x40], R20 ;  /* 0x00004014ffffc9a7 */ /* 0x0003e40008300407 */
[----:B-1----:R-:W-:Y:S01]  /*42a0*/  @!P1 ISETP.NE.AND P2, PT, R3, 0x1, PT ;  /* 0x000000010300980c */ /* 0x002fe20003f45270 */
[C---:B---3--:R-:W-:Y:S01]  /*42b0*/  @!P1 IMAD.HI.U32 R14, R13.reuse, R14, RZ ;  /* 0x0000000e0d0e9227 */ /* 0x048fe200078e00ff */
[----:B-----5:R-:W-:Y:S03]  /*42c0*/  @!P1 ISETP.NE.AND P0, PT, R10, 0x1, PT ;  /* 0x000000010a00980c */ /* 0x020fe60003f05270 */
[C---:B------:R-:W-:Y:S01]  /*42d0*/  @!P1 IMAD.HI.U32 R11, R8.reuse, R11, RZ ;  /* 0x0000000b080b9227 */ /* 0x040fe200078e00ff */
[----:B------:R-:W-:Y:S04]  /*42e0*/  @!P1 SHF.R.U32.HI R14, RZ, R15, R14 ;  /* 0x0000000fff0e9219 */ /* 0x000fe8000001160e */
[----:B--2---:R-:W-:Y:S01]  /*42f0*/  @!P1 SHF.R.U32.HI R9, RZ, R0, R11 ;  /* 0x00000000ff099219 */ /* 0x004fe2000001160b */
[----:B------:R-:W-:Y:S01]  /*4300*/  SYNCS.ARRIVE.TRANS64.RED.A1T0 RZ, [UR8], RZ ;  /* 0x000000ffffff79a7 */ /* 0x000fe20008100408 */
[----:B------:R-:W-:Y:S02]  /*4310*/  @!P1 SEL R14, R13, R14, !P2 ;  /* 0x0000000e0d0e9207 */ /* 0x000fe40005000000 */
[----:B------:R-:W-:Y:S01]  /*4320*/  @!P1 SEL R9, R8, R9, !P0 ;  /* 0x0000000908099207 */ /* 0x000fe20004000000 */
[----:B------:R-:W1:Y:S04]  /*4330*/  SYNCS.PHASECHK.TRANS64.TRYWAIT P5, [UR7+0x58], R12 ;  /* 0x0000580cff0075a7 */ /* 0x000e6800080a1107 */
[----:B------:R-:W-:Y:S02]  /*4340*/  @!P1 IMAD.IADD R0, R9, 0x1, -R14 ;  /* 0x0000000109009824 */ /* 0x000fe400078e0a0e */
[----:B------:R-:W-:Y:S02]  /*4350*/  @!P1 IMAD.IADD R9, R14, 0x1, -R9 ;  /* 0x000000010e099824 */ /* 0x000fe400078e0a09 */
[----:B------:R-:W-:Y:S02]  /*4360*/  @!P1 IMAD R13, R0, R3, R13 ;  /* 0x00000003000d9224 */ /* 0x000fe400078e020d */
[----:B------:R-:W-:Y:S01]  /*4370*/  @!P1 IMAD R8, R9, R10, R8 ;  /* 0x0000000a09089224 */ /* 0x000fe200078e0208 */
[----:B-1----:R-:W-:Y:S06]  /*4380*/  @!P5 BRA `(.L_x_75) ;  /* 0x000000440078d947 */ /* 0x002fec0003800000 */
.L_x_138:
[----:B-1----:R-:W-:Y:S01]  /*4390*/  @!P4 IADD3 R3, P0, PT, R32, 0x580, RZ ;  /* 0x000005802003c810 */ /* 0x002fe20007f1e0ff */
[----:B------:R-:W-:Y:S01]  /*43a0*/  VOTEU.ALL UP1, P4 ;  /* 0x0000000000ff7886 */ /* 0x000fe20002020000 */
[----:B------:R-:W-:Y:S01]  /*43b0*/  UMOV UR20, 0x0 ;  /* 0x0000000000147882 */ /* 0x000fe20000000000 */
[----:B------:R-:W-:Y:S01]  /*43c0*/  UMOV UR21, 0x10000000 ;  /* 0x1000000000157882 */ /* 0x000fe20000000000 */
[----:B------:R-:W-:Y:S01]  /*43d0*/  @!P4 R2UR UR9, R3 ;  /* 0x000000000309c2ca */ /* 0x000fe200000e0000 */
[----:B------:R-:W-:Y:S01]  /*43e0*/  @!P4 IMAD.X R0, RZ, RZ, R33, P0 ;  /* 0x000000ffff00c224 */ /* 0x000fe200000e0621 */
[----:B------:R-:W-:Y:S01]  /*43f0*/  @!UP1 UIADD3 UR10, UPT, UPT, UR18, 0x40, URZ ;  /* 0x00000040120a9890 */ /* 0x000fe2000fffe0ff */
[----:B------:R-:W-:Y:S01]  /*4400*/  ISETP.NE.AND P0, PT, R30, 0x2, PT ;  /* 0x000000021e00780c */ /* 0x000fe20003f05270 */
[----:B------:R-:W-:Y:S01]  /*4410*/  UMOV UR11, UR19 ;  /* 0x00000013000b7c82 */ /* 0x000fe20008000000 */
[----:B------:R-:W-:Y:S01]  /*4420*/  UMOV UR12, UR36 ;  /* 0x00000024000c7c82 */ /* 0x000fe20008000000 */
[----:B------:R-:W-:Y:S01]  /*4430*/  @!P4 R2UR UR8, R0 ;  /* 0x000000000008c2ca */ /* 0x000fe200000e0000 */
[----:B------:R-:W-:Y:S01]  /*4440*/  IMAD.IADD R20, R8, 0x1, R147 ;  /* 0x0000000108147824 */ /* 0x000fe200078e0293 */
[----:B------:R-:W-:Y:S01]  /*4450*/  @P3 R2UR UR36, R28 ;  /* 0x000000001c2432ca */ /* 0x000fe200000e0000 */
[----:B------:R-:W-:Y:S01]  /*4460*/  IMAD.IADD R21, R13, 0x1, R170 ;  /* 0x000000010d157824 */ /* 0x000fe200078e02aa */
[----:B------:R-:W-:Y:S02]  /*4470*/  SEL R0, RZ, 0x1, P0 ;  /* 0x00000001ff007807 */ /* 0x000fe40000000000 */
[----:B------:R-:W-:Y:S01]  /*4480*/  LOP3.LUT R31, R31, 0x1, RZ, 0x3c, !PT ;  /* 0x000000011f1f7812 */ /* 0x000fe200078e3cff */
[----:B------:R-:W-:Y:S01]  /*4490*/  IMAD.U32 R10, RZ, RZ, UR9 ;  /* 0x00000009ff0a7e24 */ /* 0x000fe2000f8e00ff */
[----:B------:R-:W-:Y:S01]  /*44a0*/  @!UP1 UIADD3 UR9, UPT, UPT, UR7, 0x48, URZ ;  /* 0x0000004807099890 */ /* 0x000fe2000fffe0ff */
[----:B------:R-:W-:Y:S02]  /*44b0*/  LOP3.LUT R29, R29, R0, RZ, 0x3c, !PT ;  /* 0x000000001d1d7212 */ /* 0x000fe400078e3cff */
[----:B------:R-:W-:Y:S02]  /*44c0*/  SEL R30, R30, RZ, P0 ;  /* 0x000000ff1e1e7207 */ /* 0x000fe40000000000 */
[----:B------:R-:W-:Y:S01]  /*44d0*/  IMAD.U32 R11, RZ, RZ, UR8 ;  /* 0x00000008ff0b7e24 */ /* 0x000fe2000f8e00ff */
[----:B------:R-:W-:Y:S01]  /*44e0*/  @!P4 R2UR UR14, R10 ;  /* 0x000000000a0ec2ca */ /* 0x000fe200000e0000 */
[----:B------:R-:W-:Y:S01]  /*44f0*/  @!UP1 UIADD3 UR8, UPT, UPT, UR7, 0x2200, URZ ;  /* 0x0000220007089890 */ /* 0x000fe2000fffe0ff */
[----:B------:R-:W-:Y:S02]  /*4500*/  VOTEU.ALL UP1, P4 ;  /* 0x0000000000ff7886 */ /* 0x000fe40002020000 */
[----:B------:R-:W-:Y:S11]  /*4510*/  @!P4 R2UR UR15, R11 ;  /* 0x000000000b0fc2ca */ /* 0x000ff600000e0000 */
[----:B------:R-:W-:Y:S02]  /*4520*/  @!UPT UIADD3 URZ, UPT, UPT, URZ, URZ, URZ ;  /* 0x000000fffffff290 */ /* 0x000fe4000fffe0ff */
[----:B------:R2:W-:Y:S01]  /*4530*/  @!UP1 UTMALDG.3D [UR8], [UR14], desc[UR20] ;  /* 0x000014080e0095b4 */ /* 0x0005e20008011000 */
[----:B------:R2:W-:Y:S01]  /*4540*/  @!P4 SYNCS.ARRIVE.TRANS64.RED.A0TR RZ, [UR7+0x48], R23 ;  /* 0x00004817ffffc9a7 */ /* 0x0005e20008300407 */
[----:B------:R-:W-:Y:S01]  /*4550*/  UPLOP3.LUT UP1, UPT, UPT, UPT, UPT, 0x80, 0x8 ;  /* 0x000000000008789c */ /* 0x000fe20003f2f070 */
[----:B------:R-:W-:Y:S01]  /*4560*/  SYNCS.ARRIVE.TRANS64.RED.A1T0 RZ, [UR13], RZ ;  /* 0x000000ffffff79a7 */ /* 0x000fe2000810040d */
[----:B------:R-:W-:Y:S09]  /*4570*/  @P3 BRA `(.L_x_76) ;  /* 0xfffffff400503947 */ /* 0x000ff2000383ffff */
[----:B------:R-:W-:-:S04]  /*4580*/  SHF.L.U32 R3, R31, 0x1f, RZ ;  /* 0x0000001f1f037819 */ /* 0x000fc800000006ff */
[----:B------:R-:W1:Y:S02]  /*4590*/  SYNCS.PHASECHK.TRANS64.TRYWAIT P0, [UR7+0x50], R3 ;  /* 0x00005003ff0075a7 */ /* 0x000e640008001107 */
[----:B-1----:R-:W-:Y:S05]  /*45a0*/  @!P0 BRA `(.L_x_77) ;  /* 0x0000004400088947 */ /* 0x002fea0003800000 */
.L_x_140:
[----:B-1----:R-:W-:-:S07]  /*45b0*/  MOV R0, UR7 ;  /* 0x0000000700007c02 */ /* 0x002fce0008000f00 */
.L_x_78:
[----:B-1----:R-:W-:-:S04]  /*45c0*/  SHF.L.U32 R3, R31, 0x1f, RZ ;  /* 0x0000001f1f037819 */ /* 0x002fc800000006ff */
[----:B------:R1:W3:Y:S03]  /*45d0*/  SYNCS.PHASECHK.TRANS64.TRYWAIT P0, [R0+URZ+0x58], R3 ;  /* 0x00005803000075a7 */ /* 0x0002e600080011ff */
[----:B---3--:R-:W-:Y:S05]  /*45e0*/  @!P0 NANOSLEEP.SYNCS 0x989680 ;  /* 0x009896800000895d */ /* 0x008fea0003900000 */
[----:B------:R-:W3:Y:S02]  /*45f0*/  @!P0 SYNCS.PHASECHK.TRANS64 P0, [R0+URZ+0x58], R3 ;  /* 0x00005803000085a7 */ /* 0x000ee400080010ff */
[----:B--23--:R-:W-:Y:S05]  /*4600*/  @P0 EXIT ;  /* 0x000000000000094d */ /* 0x00cfea0003800000 */
[----:B------:R-:W-:Y:S05]  /*4610*/  BRA `(.L_x_78) ;  /* 0xfffffffc00e87947 */ /* 0x000fea000383ffff */
.L_x_67:
[----:B------:R-:W-:-:S06]  /*4620*/  UISETP.GE.AND UP1, UPT, UR8, 0x4, UPT ;  /* 0x000000040800788c */ /* 0x000fcc000bf26270 */
[----:B------:R-:W-:-:S13]  /*4630*/  PLOP3.LUT P0, PT, PT, PT, UP1, 0x80, 0x8 ;  /* 0x000000000008781c */ /* 0x000fda0003f0f018 */
[----:B------:R-:W-:Y:S05]  /*4640*/  @!P0 EXIT ;  /* 0x000000000000894d */ /* 0x000fea0003800000 */
[----:B------:R-:W-:Y:S01]  /*4650*/  BAR.SYNC.DEFER_BLOCKING 0x6, 0xa0 ;  /* 0x0182800000007b1d */ /* 0x000fe20000010000 */
[C---:B------:R-:W-:Y:S01]  /*4660*/  IMAD.SHL.U32 R3, R189.reuse, 0x40, RZ ;  /* 0x00000040bd037824 */ /* 0x040fe200078e00ff */
[C---:B------:R-:W-:Y:S01]  /*4670*/  LOP3.LUT R193, R189.reuse, 0x60, RZ, 0xc0, !PT ;  /* 0x00000060bdc17812 */ /* 0x040fe200078ec0ff */
[C---:B------:R-:W-:Y:S01]  /*4680*/  IMAD.SHL.U32 R172, R189.reuse, 0x8, RZ ;  /* 0x00000008bdac7824 */ /* 0x040fe200078e00ff */
[C---:B------:R-:W-:Y:S01]  /*4690*/  LOP3.LUT R191, R189.reuse, 0x2, RZ, 0xc0, !PT ;  /* 0x00000002bdbf7812 */ /* 0x040fe200078ec0ff */
[----:B------:R-:W-:Y:S01]  /*46a0*/  IMAD.U32 R79, R189, 0x10000, RZ ;  /* 0x00010000bd4f7824 */ /* 0x000fe200078e00ff */
[----:B------:R-:W-:Y:S02]  /*46b0*/  UMOV UR49, 0x400 ;  /* 0x0000040000317882 */ /* 0x000fe40000000000 */
[----:B------:R-:W1:Y:S01]  /*46c0*/  LDC R177, c[0x0][0x370] ;  /* 0x0000dc00ffb17b82 */ /* 0x000e620000000800 */
[----:B------:R-:W-:Y:S01]  /*46d0*/  ULEA UR49, UR37, UR49, 0x18 ;  /* 0x0000003125317291 */ /* 0x000fe2000f8ec0ff */
[----:B------:R-:W-:Y:S01]  /*46e0*/  LOP3.LUT R5, R3, 0x180, RZ, 0xc0, !PT ;  /* 0x0000018003057812 */ /* 0x000fe200078ec0ff */
[----:B------:R-:W-:Y:S01]  /*46f0*/  HFMA2 R195, -RZ, RZ, 0, 0 ;  /* 0x00000000ffc37431 */ /* 0x000fe200000001ff */
[----:B------:R-:W-:Y:S01]  /*4700*/  LOP3.LUT R79, R79, 0x600000, RZ, 0xc0, !PT ;  /* 0x006000004f4f7812 */ /* 0x000fe200078ec0ff */
[----:B------:R-:W-:Y:S01]  /*4710*/  UIADD3 UR4, UPT, UPT, UR49, 0x4200, URZ ;  /* 0x0000420031047890 */ /* 0x000fe2000fffe0ff */
[----:B------:R-:W-:Y:S01]  /*4720*/  LOP3.LUT R172, R5, 0x30, R172, 0xf8, !PT ;  /* 0x0000003005ac7812 */ /* 0x000fe200078ef8ac */
[----:B------:R-:W-:Y:S01]  /*4730*/  IMAD.MOV.U32 R76, RZ, RZ, RZ ;  /* 0x000000ffff4c7224 */ /* 0x000fe200078e00ff */
[----:B------:R-:W2:Y:S01]  /*4740*/  LDC R74, c[0x0][0xb0c] ;  /* 0x0002c300ff4a7b82 */ /* 0x000ea20000000800 */
[----:B------:R-:W-:-:S02]  /*4750*/  LOP3.LUT R189, R189, 0x4, RZ, 0xc0, !PT ;  /* 0x00000004bdbd7812 */ /* 0x000fc400078ec0ff */
[----:B------:R-:W-:Y:S02]  /*4760*/  CS2R R182, SRZ ;  /* 0x0000000000b67805 */ /* 0x000fe4000001ff00 */
[----:B------:R-:W-:Y:S02]  /*4770*/  LOP3.LUT R172, R172, 0x1e40, R3, 0xf8, !PT ;  /* 0x00001e40acac7812 */ /* 0x000fe400078ef803 */
[----:B------:R-:W-:Y:S02]  /*4780*/  CS2R R180, SRZ ;  /* 0x0000000000b47805 */ /* 0x000fe4000001ff00 */
[----:B------:R-:W-:Y:S01]  /*4790*/  IADD3 R188, PT, PT, -R189, 0x2, RZ ;  /* 0x00000002bdbc7810 */ /* 0x000fe20007ffe1ff */
[----:B------:R-:W-:Y:S01]  /*47a0*/  IMAD.MOV R176, RZ, RZ, -R191 ;  /* 0x000000ffffb07224 */ /* 0x000fe200078e0abf */
[----:B------:R-:W-:Y:S01]  /*47b0*/  MOV R192, UR4 ;  /* 0x0000000400c07c02 */ /* 0x000fe20008000f00 */
[----:B------:R-:W4:Y:S01]  /*47c0*/  LDC R174, c[0x0][0xb20] ;  /* 0x0002c800ffae7b82 */ /* 0x000f220000000800 */
[----:B------:R-:W3:Y:S01]  /*47d0*/  LDS R0, [UR49+0x120] ;  /* 0x00012031ff007984 */ /* 0x000ee20008000800 */
[----:B------:R-:W-:Y:S01]  /*47e0*/  VIADD R190, R172, UR49 ;  /* 0x00000031acbe7c36 */ /* 0x000fe20008000000 */
[----:B------:R-:W1:Y:S01]  /*47f0*/  LDCU.64 UR52, c[0x0][0x348] ;  /* 0x00006900ff3477ac */ /* 0x000e620008000a00 */
[----:B------:R-:W-:-:S02]  /*4800*/  IMAD.MOV R175, RZ, RZ, -R189 ;  /* 0x000000ffffaf7224 */ /* 0x000fc400078e0abd */
[----:B------:R-:W-:Y:S01]  /*4810*/  VIADD R190, R190, 0x200 ;  /* 0x00000200bebe7836 */ /* 0x000fe20000000000 */
[----:B------:R-:W1:Y:S01]  /*4820*/  LDCU.64 UR38, c[0x0][0x888] ;  /* 0x00011100ff2677ac */ /* 0x000e620008000a00 */
[----:B------:R-:W1:Y:S01]  /*4830*/  LDC R73, c[0x0][0xb30] ;  /* 0x0002cc00ff497b82 */ /* 0x000e620000000800 */
[----:B------:R-:W1:Y:S01]  /*4840*/  LDCU.64 UR44, c[0x0][0x890] ;  /* 0x00011200ff2c77ac */ /* 0x000e620008000a00 */
[----:B------:R-:W-:-:S06]  /*4850*/  UIADD3 UR48, UPT, UPT, UR49, 0x200, URZ ;  /* 0x0000020031307890 */ /* 0x000fcc000fffe0ff */
[----:B------:R-:W1:Y:S08]  /*4860*/  LDC.64 R168, c[0x0][0xb10] ;  /* 0x0002c400ffa87b82 */ /* 0x000e700000000a00 */
[----:B------:R-:W1:Y:S08]  /*4870*/  LDC.64 R70, c[0x0][0xb18] ;  /* 0x0002c600ff467b82 */ /* 0x000e700000000a00 */
[----:B------:R-:W1:Y:S08]  /*4880*/  LDC.64 R68, c[0x0][0xb28] ;  /* 0x0002ca00ff447b82 */ /* 0x000e700000000a00 */
[----:B------:R-:W1:Y:S01]  /*4890*/  LDC.64 R166, c[0x0][0x8b0] ;  /* 0x00022c00ffa67b82 */ /* 0x000e620000000a00 */
[----:B---3--:R-:W-:-:S07]  /*48a0*/  IMAD.IADD R79, R0, 0x1, R79 ;  /* 0x00000001004f7824 */ /* 0x008fce00078e024f */
[----:B------:R-:W3:Y:S08]  /*48b0*/  LDC.64 R164, c[0x0][0x8a8] ;  /* 0x00022a00ffa47b82 */ /* 0x000ef00000000a00 */
[----:B--2-4-:R-:W1:Y:S02]  /*48c0*/  LDC R178, c[0x0][0x374] ;  /* 0x0000dd00ffb27b82 */ /* 0x014e640000000800 */
.L_x_105:
[C---:B------:R-:W-:Y:S02]  /*48d0*/  LEA R0, R195.reuse, UR49, 0x3 ;  /* 0x00000031c3007c11 */ /* 0x040fe4000f8e18ff */
[----:B------:R-:W-:Y:S02]  /*48e0*/  SHF.L.U32 R3, R182, 0x1f, RZ ;  /* 0x0000001fb6037819 */ /* 0x000fe400000006ff */
[----:B------:R-:W-:Y:S02]  /*48f0*/  LEA R16, R195, UR49, 0x4 ;  /* 0x00000031c3107c11 */ /* 0x000fe4000f8e20ff */
[----:B------:R-:W2:Y:S02]  /*4900*/  SYNCS.PHASECHK.TRANS64.TRYWAIT P0, [R0+URZ+0x70], R3 ;  /* 0x00007003000075a7 */ /* 0x000ea400080011ff */
[----:B-12---:R-:W-:Y:S05]  /*4910*/  @!P0 BRA `(.L_x_79) ;  /* 0x0000004000448947 */ /* 0x006fea0003800000 */
.L_x_141:
[----:B------:R-:W4:Y:S01]  /*4920*/  LDC.64 R12, c[0x0][0xb10] ;  /* 0x0002c400ff0c7b82 */ /* 0x000f220000000a00 */
[----:B------:R-:W3:Y:S01]  /*4930*/  LDS.128 R16, [R16+0x100] ;  /* 0x0001000010107984 */ /* 0x000ee20000000c00 */
[----:B-1----:R-:W-:Y:S01]  /*4940*/  ISETP.NE.AND P1, PT, R73, 0x1, PT ;  /* 0x000000014900780c */ /* 0x002fe20003f25270 */
[----:B--2---:R-:W-:Y:S01]  /*4950*/  VIADD R0, R0, 0x80 ;  /* 0x0000008000007836 */ /* 0x004fe20000000000 */
[----:B------:R-:W-:Y:S04]  /*4960*/  ISETP.GE.AND P0, PT, R72, 0x1, PT ;  /* 0x000000014800780c */ /* 0x000fe80003f06270 */
[----:B------:R-:W1:Y:S01]  /*4970*/  LDC.64 R10, c[0x0][0xb18] ;  /* 0x0002c600ff0a7b82 */ /* 0x000e620000000a00 */
[----:B------:R-:W-:Y:S01]  /*4980*/  PRMT R0, RZ, 0x654, R0 ;  /* 0x00000654ff007816 */ /* 0x000fe20000000000 */
[----:B------:R-:W-:Y:S01]  /*4990*/  @!PT LDS RZ, [RZ] ;  /* 0x00000000fffff984 */ /* 0x000fe20000000800 */
[----:B------:R-:W-:Y:S01]  /*49a0*/  @!PT LDS RZ, [RZ] ;  /* 0x00000000fffff984 */ /* 0x000fe20000000800 */
[----:B------:R-:W-:Y:S01]  /*49b0*/  @!PT LDS RZ, [RZ] ;  /* 0x00000000fffff984 */ /* 0x000fe20000000800 */
[----:B------:R-:W-:Y:S01]  /*49c0*/  @!PT LDS RZ, [RZ] ;  /* 0x00000000fffff984 */ /* 0x000fe20000000800 */
[----:B------:R2:W-:Y:S06]  /*49d0*/  MEMBAR.ALL.CTA ;  /* 0x0000000000007992 */ /* 0x0005ec0000008000 */
[----:B--2---:R-:W2:Y:S01]  /*49e0*/  FENCE.VIEW.ASYNC.S ;  /* 0x00000000000073c6 */ /* 0x004ea20000000000 */
[----:B------:R-:W1:Y:S08]  /*49f0*/  @!P1 LDC R14, c[0x0][0xb20] ;  /* 0x0002c800ff0e9b82 */ /* 0x000e700000000800 */
[----:B------:R-:W1:Y:S01]  /*4a00*/  @!P1 LDC R9, c[0x0][0xb0c] ;  /* 0x0002c300ff099b82 */ /* 0x000e620000000800 */
[----:B--2---:R2:W-:Y:S01]  /*4a10*/  SYNCS.ARRIVE.TRANS64.RED.A1T0 RZ, [R0+URZ], RZ ;  /* 0x000000ff00ff79a7 */ /* 0x0045e200081004ff */
[----:B---3--:R-:W-:Y:S04]  /*4a20*/  LOP3.LUT P4, RZ, R18, 0x1, RZ, 0xc0, !PT ;  /* 0x0000000112ff7812 */ /* 0x008fe8000788c0ff */
[----:B------:R-:W-:Y:S09]  /*4a30*/  P2R R194, PR, RZ, 0x10 ;  /* 0x00000010ffc27803 */ /* 0x000ff20000000000 */
[----:B------:R-:W-:Y:S02]  /*4a40*/  @P4 MOV R77, R16 ;  /* 0x00000010004d4202 */ /* 0x000fe40000000f00 */
[----:B------:R-:W-:Y:S01]  /*4a50*/  @P4 LOP3.LUT R75, R17, 0xffff, RZ, 0xc0, !PT ;  /* 0x0000ffff114b4812 */ /* 0x000fe200078ec0ff */
[----:B--2-4-:R-:W-:Y:S06]  /*4a60*/  @!P0 BRA `(.L_x_80) ;  /* 0x0000000000a48947 */ /* 0x014fec0003800000 */
[----:B------:R-:W-:Y:S01]  /*4a70*/  IMAD.HI.U32 R23, R178, R71, RZ ;  /* 0x00000047b2177227 */ /* 0x000fe200078e00ff */
[----:B------:R-:W-:Y:S02]  /*4a80*/  ISETP.NE.AND P0, PT, R70, 0x1, PT ;  /* 0x000000014600780c */ /* 0x000fe40003f05270 */
[----:B------:R-:W-:Y:S01]  /*4a90*/  ISETP.NE.AND P2, PT, R72, 0x1, PT ;  /* 0x000000014800780c */ /* 0x000fe20003f45270 */
[----:B------:R-:W-:Y:S01]  /*4aa0*/  IMAD.HI.U32 R22, R177, R168, RZ ;  /* 0x000000a8b1167227 */ /* 0x000fe200078e00ff */
[----:B------:R-:W-:Y:S02]  /*4ab0*/  SHF.R.U32.HI R23, RZ, R174, R23 ;  /* 0x000000aeff177219 */ /* 0x000fe40000011617 */
[----:B------:R-:W-:Y:S01]  /*4ac0*/  ISETP.NE.AND P3, PT, R74, 0x1, PT ;  /* 0x000000014a00780c */ /* 0x000fe20003f65270 */
[----:B------:R-:W-:Y:S01]  /*4ad0*/  IMAD.HI.U32 R26, R77, R168, RZ ;  /* 0x000000a84d1a7227 */ /* 0x000fe200078e00ff */
[----:B------:R-:W-:Y:S02]  /*4ae0*/  SHF.R.U32.HI R22, RZ, R169, R22 ;  /* 0x000000a9ff167219 */ /* 0x000fe40000011616 */
[----:B------:R-:W-:Y:S01]  /*4af0*/  SEL R3, R178, R23, !P0 ;  /* 0x00000017b2037207 */ /* 0x000fe20004000000 */
[----:B------:R-:W-:Y:S01]  /*4b00*/  IMAD.HI.U32 R23, R75, R71, RZ ;  /* 0x000000474b177227 */ /* 0x000fe200078e00ff */
[----:B------:R-:W-:Y:S02]  /*4b10*/  SEL R7, R177, R22, !P3 ;  /* 0x00000016b1077207 */ /* 0x000fe40005800000 */
[----:B------:R-:W-:Y:S01]  /*4b20*/  SHF.R.U32.HI R26, RZ, R169, R26 ;  /* 0x000000a9ff1a7219 */ /* 0x000fe2000001161a */
[-C--:B------:R-:W-:Y:S04]  /*4b30*/  IMAD.HI.U32 R22, R3, R68.reuse, RZ ;  /* 0x0000004403167227 */ /* 0x080fe800078e00ff */
[----:B------:R-:W-:Y:S01]  /*4b40*/  IMAD.HI.U32 R24, R7, R68, RZ ;  /* 0x0000004407187227 */ /* 0x000fe200078e00ff */
[-C--:B------:R-:W-:Y:S02]  /*4b50*/  @P2 SHF.R.U32.HI R3, RZ, R69.reuse, R22 ;  /* 0x00000045ff032219 */ /* 0x080fe40000011616 */
[----:B------:R-:W-:Y:S02]  /*4b60*/  SHF.R.U32.HI R22, RZ, R174, R23 ;  /* 0x000000aeff167219 */ /* 0x000fe40000011617 */
[----:B------:R-:W-:Y:S01]  /*4b70*/  @P2 SHF.R.U32.HI R7, RZ, R69, R24 ;  /* 0x00000045ff072219 */ /* 0x000fe20000011618 */
[C---:B------:R-:W-:Y:S01]  /*4b80*/  IMAD R2, R72.reuse, R3, RZ ;  /* 0x0000000348027224 */ /* 0x040fe200078e02ff */
[----:B------:R-:W-:Y:S02]  /*4b90*/  SEL R5, R75, R22, !P0 ;  /* 0x000000164b057207 */ /* 0x000fe40004000000 */
[----:B------:R-:W-:Y:S01]  /*4ba0*/  SEL R3, R77, R26, !P3 ;  /* 0x0000001a4d037207 */ /* 0x000fe20005800000 */
[----:B------:R-:W-:Y:S01]  /*4bb0*/  IMAD R4, R72, R7, RZ ;  /* 0x0000000748047224 */ /* 0x000fe200078e02ff */
[C---:B------:R-:W-:Y:S01]  /*4bc0*/  ISETP.GE.AND P0, PT, R5.reuse, R2, PT ;  /* 0x000000020500720c */ /* 0x040fe20003f06270 */
[----:B------:R-:W-:Y:S03]  /*4bd0*/  IMAD.HI.U32 R6, R5, R68, RZ ;  /* 0x0000004405067227 */ /* 0x000fe600078e00ff */
[----:B------:R-:W-:Y:S01]  /*4be0*/  ISETP.GE.OR P0, PT, R3, R4, P0 ;  /* 0x000000040300720c */ /* 0x000fe20000706670 */
[----:B------:R-:W-:Y:S01]  /*4bf0*/  IMAD.MOV R4, RZ, RZ, -R3 ;  /* 0x000000ffff047224 */ /* 0x000fe200078e0a03 */
[-C--:B------:R-:W-:Y:S03]  /*4c00*/  SHF.R.U32.HI R6, RZ, R69.reuse, R6 ;  /* 0x00000045ff067219 */ /* 0x080fe60000011606 */
[----:B------:R-:W-:Y:S01]  /*4c10*/  IMAD R77, R74, R4, R77 ;  /* 0x000000044a4d7224 */ /* 0x000fe200078e024d */
[----:B------:R-:W-:Y:S05]  /*4c20*/  SEL R15, R5, R6, !P2 ;  /* 0x00000006050f7207 */ /* 0x000fea0005000000 */
[----:B------:R-:W-:Y:S02]  /*4c30*/  IMAD.MOV R6, RZ, RZ, -R15 ;  /* 0x000000ffff067224 */ /* 0x000fe400078e0a0f */
[C---:B------:R-:W-:Y:S04]  /*4c40*/  @!P0 IMAD.HI.U32 R2, R3.reuse, R68, RZ ;  /* 0x0000004403028227 */ /* 0x040fe800078e00ff */
[----:B------:R-:W-:Y:S01]  /*4c50*/  IMAD R6, R72, R6, R5 ;  /* 0x0000000648067224 */ /* 0x000fe200078e0205 */
[----:B------:R-:W-:Y:S04]  /*4c60*/  @!P0 SHF.R.U32.HI R2, RZ, R69, R2 ;  /* 0x00000045ff028219 */ /* 0x000fe80000011602 */
[----:B------:R-:W-:Y:S02]  /*4c70*/  @!P0 SEL R0, R3, R2, !P2 ;  /* 0x0000000203008207 */ /* 0x000fe40005000000 */
[----:B------:R-:W-:Y:S02]  /*4c80*/  IADD3 R2, PT, PT, -R5, RZ, RZ ;  /* 0x000000ff05027210 */ /* 0x000fe40007ffe1ff */
[----:B------:R-:W-:Y:S01]  /*4c90*/  @!P0 IADD3 R8, PT, PT, R15, -R0, RZ ;  /* 0x800000000f088210 */ /* 0x000fe20007ffe0ff */
[----:B------:R-:W-:Y:S02]  /*4ca0*/  @!P0 IMAD R0, R7, R6, R0 ;  /* 0x0000000607008224 */ /* 0x000fe400078e0200 */
[----:B------:R-:W-:Y:S02]  /*4cb0*/  IMAD R75, R70, R2, R75 ;  /* 0x00000002464b7224 */ /* 0x000fe400078e024b */
[----:B------:R-:W-:Y:S02]  /*4cc0*/  @!P0 IMAD R5, R8, R72, R3 ;  /* 0x0000004808058224 */ /* 0x000fe400078e0203 */
[----:B------:R-:W-:Y:S04]  /*4cd0*/  @!P0 IMAD.MOV.U32 R3, RZ, RZ, R0 ;  /* 0x000000ffff038224 */ /* 0x000fe800078e0000 */
[----:B------:R-:W-:Y:S02]  /*4ce0*/  IMAD R77, R3, R74, R77 ;  /* 0x0000004a034d7224 */ /* 0x000fe400078e024d */
[----:B------:R-:W-:Y:S07]  /*4cf0*/  IMAD R75, R5, R70, R75 ;  /* 0x00000046054b7224 */ /* 0x000fee00078e024b */
.L_x_80:
[----:B-1----:R-:W-:Y:S01]  /*4d00*/  @!P1 ISETP.NE.AND P0, PT, R10, 0x1, PT ;  /* 0x000000010a00980c */ /* 0x002fe20003f05270 */
[----:B------:R-:W-:Y:S01]  /*4d10*/  @!P1 IMAD.HI.U32 R0, R77, R12, RZ ;  /* 0x0000000c4d009227 */ /* 0x000fe200078e00ff */
[----:B------:R-:W-:Y:S01]  /*4d20*/  @!P1 ISETP.NE.AND P2, PT, R9, 0x1, PT ;  /* 0x000000010900980c */ /* 0x000fe20003f45270 */
[----:B------:R-:W-:Y:S01]  /*4d30*/  ULOP3.LUT UP0, URZ, UR48, 0x1b0, URZ, 0xc0, !UPT ;  /* 0x000001b030ff7892 */ /* 0x000fe2000f80c0ff */
[----:B------:R-:W-:Y:S01]  /*4d40*/  R2UR UR42, R21 ;  /* 0x00000000152a72ca */ /* 0x000fe200000e0000 */
[----:B------:R-:W-:Y:S01]  /*4d50*/  @!P1 IMAD.HI.U32 R3, R75, R11, RZ ;  /* 0x0000000b4b039227 */ /* 0x000fe200078e00ff */
[----:B------:R-:W-:Y:S02]  /*4d60*/  @!P1 SHF.R.U32.HI R0, RZ, R13, R0 ;  /* 0x0000000dff009219 */ /* 0x000fe40000011600 */
[----:B------:R-:W-:Y:S01]  /*4d70*/  R2UR UR41, R20 ;  /* 0x00000000142972ca */ /* 0x000fe200000e0000 */
[----:B------:R-:W-:Y:S01]  /*4d80*/  VIADD R195, R195, 0x1 ;  /* 0x00000001c3c37836 */ /* 0x000fe20000000000 */
[----:B------:R-:W-:Y:S02]  /*4d90*/  @!P1 SHF.R.U32.HI R2, RZ, R14, R3 ;  /* 0x0000000eff029219 */ /* 0x000fe40000011603 */
[----:B------:R-:W-:Y:S02]  /*4da0*/  @!P1 SEL R3, R77, R0, !P2 ;  /* 0x000000004d039207 */ /* 0x000fe40005000000 */
[----:B------:R-:W-:Y:S02]  /*4db0*/  @!P1 SEL R2, R75, R2, !P0 ;  /* 0x000000024b029207 */ /* 0x000fe40004000000 */
[----:B------:R-:W-:Y:S01]  /*4dc0*/  @P4 SHF.R.U32.HI R179, RZ, 0x10, R17 ;  /* 0x00000010ffb34819 */ /* 0x000fe20000011611 */
[----:B------:R-:W-:Y:S02]  /*4dd0*/  USHF.L.U32 UR42, UR42, 0x7, URZ ;  /* 0x000000072a2a7899 */ /* 0x000fe400080006ff */
[----:B------:R-:W-:Y:S02]  /*4de0*/  @!P1 IMAD.IADD R0, R2, 0x1, -R3 ;  /* 0x0000000102009824 */ /* 0x000fe400078e0a03 */
[----:B------:R-:W-:Y:S01]  /*4df0*/  @!P1 IMAD.IADD R2, R3, 0x1, -R2 ;  /* 0x0000000103029824 */ /* 0x000fe200078e0a02 */
[----:B------:R-:W-:Y:S01]  /*4e00*/  USHF.L.U32 UR41, UR41, 0x7, URZ ;  /* 0x0000000729297899 */ /* 0x000fe200080006ff */
[----:B------:R-:W-:Y:S02]  /*4e10*/  @!P1 IMAD R77, R0, R9, R77 ;  /* 0x00000009004d9224 */ /* 0x000fe400078e024d */
[----:B------:R-:W-:Y:S01]  /*4e20*/  @!P1 IMAD R75, R2, R10, R75 ;  /* 0x0000000a024b9224 */ /* 0x000fe200078e024b */
[----:B------:R-:W-:Y:S08]  /*4e30*/  BRA.U !UP0, `(.L_x_81) ;  /* 0x0000000108407547 */ /* 0x000ff0000b800000 */
[----:B------:R-:W1:Y:S01]  /*4e40*/  LDCU.64 UR8, c[0x4][0x80] ;  /* 0x01001000ff0877ac */ /* 0x000e620008000a00 */
[----:B------:R-:W-:Y:S01]  /*4e50*/  MOV R3, 0x0 ;  /* 0x0000000000037802 */ /* 0x000fe20000000f00 */
[----:B------:R-:W-:Y:S02]  /*4e60*/  HFMA2 R12, -RZ, RZ, 0, 5.9604644775390625e-08 ;  /* 0x00000001ff0c7431 */ /* 0x000fe400000001ff */
[----:B------:R-:W-:Y:S02]  /*4e70*/  IMAD.MOV.U32 R8, RZ, RZ, 0x70 ;  /* 0x00000070ff087424 */ /* 0x000fe400078e00ff */
[----:B------:R-:W-:Y:S01]  /*4e80*/  IMAD.MOV.U32 R13, RZ, RZ, RZ ;  /* 0x000000ffff0d7224 */ /* 0x000fe200078e00ff */
[----:B------:R-:W2:Y:S01]  /*4e90*/  LDCU.64 UR6, c[0x4][0x88] ;  /* 0x01001100ff0677ac */ /* 0x000ea20008000a00 */
[----:B------:R-:W3:Y:S01]  /*4ea0*/  LDC.64 R2, c[0x4][R3] ;  /* 0x0100000003027b82 */ /* 0x000ee20000000a00 */
[----:B------:R-:W4:Y:S01]  /*4eb0*/  LDCU.64 UR4, c[0x4][0x8] ;  /* 0x01000100ff0477ac */ /* 0x000f220008000a00 */
[----:B-1----:R-:W-:Y:S01]  /*4ec0*/  MOV R5, UR9 ;  /* 0x0000000900057c02 */ /* 0x002fe20008000f00 */
[----:B------:R-:W-:Y:S01]  /*4ed0*/  IMAD.U32 R4, RZ, RZ, UR8 ;  /* 0x00000008ff047e24 */ /* 0x000fe2000f8e00ff */
[----:B--2---:R-:W-:Y:S01]  /*4ee0*/  MOV R7, UR7 ;  /* 0x0000000700077c02 */ /* 0x004fe20008000f00 */
[----:B------:R-:W-:Y:S01]  /*4ef0*/  IMAD.U32 R6, RZ, RZ, UR6 ;  /* 0x00000006ff067e24 */ /* 0x000fe2000f8e00ff */
[----:B----4-:R-:W-:Y:S01]  /*4f00*/  MOV R11, UR5 ;  /* 0x00000005000b7c02 */ /* 0x010fe20008000f00 */
[----:B------:R-:W-:Y:S02]  /*4f10*/  IMAD.U32 R10, RZ, RZ, UR4 ;  /* 0x00000004ff0a7e24 */ /* 0x000fe4000f8e00ff */
[----:B------:R-:W-:Y:S07]  /*4f20*/  LEPC R20, `(.L_x_81) ;  /* 0x000000001014794e */ /* 0x000fee0000000000 */
[----:B---3-5:R-:W-:Y:S05]  /*4f30*/  CALL.ABS.NOINC R2 ;  /* 0x0000000002007343 */ /* 0x028fea0003c00000 */
.L_x_81:
[----:B------:R-:W-:Y:S01]  /*4f40*/  LOP3.LUT P0, RZ, R192, 0x1b0, RZ, 0xc0, !PT ;  /* 0x000001b0c0ff7812 */ /* 0x000fe2000780c0ff */
[----:B------:R-:W-:Y:S11]  /*4f50*/  BSSY.RECONVERGENT B6, `(.L_x_82) ;  /* 0x0000013000067945 */ /* 0x000ff60003800200 */
[----:B------:R-:W-:Y:S01]  /*4f60*/  @!UPT UIADD3 URZ, UPT, UPT, URZ, URZ, URZ ;  /* 0x000000fffffff290 */ /* 0x000fe2000fffe0ff */
[----:B------:R-:W-:Y:S05]  /*4f70*/  @!P0 BRA `(.L_x_83) ;  /* 0x0000000000408947 */ /* 0x000fea0003800000 */
        /* <DEDUP_REMOVED lines=16> */
.L_x_83:
[----:B------:R-:W-:Y:S05]  /*5080*/  BSYNC.RECONVERGENT B6 ;  /* 0x0000000000067941 */ /* 0x000fea0003800200 */
.L_x_82:
[----:B------:R-:W-:Y:S01]  /*5090*/  ISETP.NE.U32.AND P4, PT, R166, RZ, PT ;  /* 0x000000ffa600720c */ /* 0x000fe20003f85070 */
[----:B------:R-:W-:Y:S01]  /*50a0*/  UISETP.NE.AND UP2, UPT, UR50, URZ, UPT ;  /* 0x000000ff3200728c */ /* 0x000fe2000bf45270 */
[----:B------:R-:W-:Y:S01]  /*50b0*/  ISETP.NE.U32.AND P2, PT, RZ, UR38, PT ;  /* 0x00000026ff007c0c */ /* 0x000fe2000bf45070 */
[----:B------:R-:W-:Y:S01]  /*50c0*/  UISETP.NE.U32.AND UP1, UPT, UR44, URZ, UPT ;  /* 0x000000ff2c00728c */ /* 0x000fe2000bf25070 */
[----:B------:R-:W-:Y:S01]  /*50d0*/  ISETP.NE.AND.EX P4, PT, R167, RZ, PT, P4 ;  /* 0x000000ffa700720c */ /* 0x000fe20003f85340 */
[----:B------:R-:W-:Y:S01]  /*50e0*/  UPLOP3.LUT UP0, UPT, UPT, UPT, UPT, 0x40, 0x4 ;  /* 0x000000000004789c */ /* 0x000fe20003f0e870 */
[----:B------:R-:W-:Y:S01]  /*50f0*/  ISETP.NE.AND.EX P2, PT, RZ, UR39, PT, P2 ;  /* 0x00000027ff007c0c */ /* 0x000fe2000bf45320 */
[----:B------:R-:W-:Y:S01]  /*5100*/  UISETP.NE.AND.EX UP1, UPT, UR45, URZ, UPT, UP1 ;  /* 0x000000ff2d00728c */ /* 0x000fe2000bf25310 */
[----:B------:R-:W-:Y:S04]  /*5110*/  PLOP3.LUT P1, PT, PT, PT, UP2, 0x80, 0x8 ;  /* 0x000000000008781c */ /* 0x000fe80003f2f028 */
[----:B------:R-:W-:Y:S06]  /*5120*/  @UP2 UPLOP3.LUT UP0, UPT, UPT, UPT, UP1, 0x80, 0x8 ;  /* 0x000000000008289c */ /* 0x000fec0003f0f010 */
[----:B------:R-:W-:Y:S01]  /*5130*/  PLOP3.LUT P0, PT, PT, PT, UP0, 0x80, 0x8 ;  /* 0x000000000008781c */ /* 0x000fe20003f0f008 */
[----:B------:R-:W-:Y:S01]  /*5140*/  @!UPT UIADD3 URZ, UPT, UPT, URZ, URZ, URZ ;  /* 0x000000fffffff290 */ /* 0x000fe2000fffe0ff */
[----:B------:R-:W-:Y:S11]  /*5150*/  BRA.U !UP1, `(.L_x_84) ;  /* 0x0000000109387547 */ /* 0x000ff6000b800000 */
[----:B------:R-:W-:Y:S01]  /*5160*/  UISETP.NE.U32.AND UP0, UPT, UR38, URZ, UPT ;  /* 0x000000ff2600728c */ /* 0x000fe2000bf05070 */
[----:B------:R-:W-:Y:S02]  /*5170*/  HFMA2 R0, -RZ, RZ, 0, 5.9604644775390625e-08 ;  /* 0x00000001ff007431 */ /* 0x000fe400000001ff */
[----:B------:R-:W-:Y:S01]  /*5180*/  IMAD.MOV.U32 R171, RZ, RZ, 0x1 ;  /* 0x00000001ffab7424 */ /* 0x000fe200078e00ff */
[----:B------:R-:W-:Y:S06]  /*5190*/  UISETP.NE.AND.EX UP0, UPT, UR39, URZ, UPT, UP0 ;  /* 0x000000ff2700728c */ /* 0x000fec000bf05300 */
[----:B------:R-:W-:Y:S05]  /*51a0*/  PLOP3.LUT P3, PT, PT, PT, UP0, 0x80, 0x8 ;  /* 0x000000000008781c */ /* 0x000fea0003f6f008 */
[----:B------:R-:W1:Y:S01]  /*51b0*/  @UP0 LDCU.64 UR6, c[0x0][0x888] ;  /* 0x00011100ff0607ac */ /* 0x000e620008000a00 */
[----:B------:R-:W-:Y:S07]  /*51c0*/  @UP0 UIMAD UR4, UR36, UR44, URZ ;  /* 0x0000002c240402a4 */ /* 0x000fee000f8e02ff */
[----:B------:R-:W-:Y:S01]  /*51d0*/  @!P3 PRMT R171, R0, 0x7610, R171 ;  /* 0x0000761000abb816 */ /* 0x000fe200000000ab */
[----:B-1----:R-:W-:Y:S03]  /*51e0*/  @UP0 UIMAD.WIDE UR6, UR4, 0x4, UR6 ;  /* 0x00000004040608a5 */ /* 0x002fe6000f8e0206 */
[----:B------:R-:W1:Y:S03]  /*51f0*/  @!UP0 LDCU UR4, c[0x0][0x880] ;  /* 0x00011000ff0487ac */ /* 0x000e660008000800 */
[----:B------:R-:W-:Y:S01]  /*5200*/  IMAD.U32 R2, RZ, RZ, UR6 ;  /* 0x00000006ff027e24 */ /* 0x000fe2000f8e00ff */
[----:B------:R-:W-:Y:S05]  /*5210*/  MOV R3, UR7 ;  /* 0x0000000700037c02 */ /* 0x000fea0008000f00 */
[----:B-----5:R2:W5:Y:S02]  /*5220*/  @P3 LDG.E R81, desc[UR46][R2.64] ;  /* 0x0000002e02513981 */ /* 0x020564000c1e1900 */
[----:B-12---:R-:W-:Y:S02]  /*5230*/  @!P3 IMAD.U32 R81, RZ, RZ, UR4 ;  /* 0x00000004ff51be24 */ /* 0x006fe4000f8e00ff */
.L_x_84:
[----:B------:R-:W-:Y:S05]  /*5240*/  @!P4 BRA `(.L_x_85) ;  /* 0x000000000020c947 */ /* 0x000fea0003800000 */
[----:B------:R-:W-:Y:S04]  /*5250*/  ISETP.NE.U32.AND P3, PT, R164, RZ, PT ;  /* 0x000000ffa400720c */ /* 0x000fe80003f65070 */
[----:B------:R-:W-:Y:S11]  /*5260*/  ISETP.NE.AND.EX P3, PT, R165, RZ, PT, P3 ;  /* 0x000000ffa500720c */ /* 0x000ff60003f65330 */
[----:B------:R-:W-:Y:S02]  /*5270*/  @!UPT UIADD3 URZ, UPT, UPT, URZ, URZ, URZ ;  /* 0x000000fffffff290 */ /* 0x000fe4000fffe0ff */
[----:B------:R-:W1:Y:S01]  /*5280*/  @P3 LDC.64 R2, c[0x0][0x8a8] ;  /* 0x00022a00ff023b82 */ /* 0x000e620000000a00 */
[----:B------:R-:W-:Y:S04]  /*5290*/  @P3 IMAD R0, R166, UR36, RZ ;  /* 0x00000024a6003c24 */ /* 0x000fe8000f8e02ff */
[----:B-1----:R-:W-:Y:S05]  /*52a0*/  @P3 IMAD.WIDE R2, R0, 0x4, R2 ;  /* 0x0000000400023825 */ /* 0x002fea00078e0202 */
[----:B-----5:R1:W5:Y:S02]  /*52b0*/  @P3 LDG.E R78, desc[UR46][R2.64] ;  /* 0x0000002e024e3981 */ /* 0x020364000c1e1900 */
[----:B-1----:R-:W2:Y:S02]  /*52c0*/  @!P3 LDC R78, c[0x0][0x8a0] ;  /* 0x00022800ff4ebb82 */ /* 0x002ea40000000800 */
.L_x_85:
[----:B-----5:R-:W-:Y:S01]  /*52d0*/  FSETP.NEU.AND P4, PT, R81, RZ, PT ;  /* 0x000000ff5100720b */ /* 0x020fe20003f8d000 */
[----:B------:R-:W-:Y:S01]  /*52e0*/  BSSY B1, `(.L_x_86) ;  /* 0x0000047000017945 */ /* 0x000fe20003800000 */
[----:B------:R-:W-:Y:S01]  /*52f0*/  SEL R5, RZ, 0xffffffff, P2 ;  /* 0xffffffffff057807 */ /* 0x000fe20001000000 */
[----:B------:R-:W-:Y:S01]  /*5300*/  IMAD.MOV.U32 R208, RZ, RZ, 0x1 ;  /* 0x00000001ffd07424 */ /* 0x000fe200078e00ff */
[----:B------:R-:W-:Y:S01]  /*5310*/  LOP3.LUT P3, RZ, R171, 0xff, RZ, 0xc0, !PT ;  /* 0x000000ffabff7812 */ /* 0x000fe2000786c0ff */
[C---:B------:R-:W-:Y:S01]  /*5320*/  IMAD R80, R76.reuse, 0x80, R79 ;  /* 0x000000804c507824 */ /* 0x040fe200078e024f */
[----:B------:R-:W-:Y:S02]  /*5330*/  @P1 SEL R0, RZ, 0xffffffff, P4 ;  /* 0xffffffffff001807 */ /* 0x000fe40002000000 */
[----:B------:R-:W-:Y:S02]  /*5340*/  CS2R R162, SRZ ;  /* 0x0000000000a27805 */ /* 0x000fe4000001ff00 */
[----:B------:R-:W-:Y:S02]  /*5350*/  LEA R3, R181, UR49, 0x3 ;  /* 0x00000031b5037c11 */ /* 0x000fe4000f8e18ff */
[----:B------:R-:W-:Y:S02]  /*5360*/  CS2R R160, SRZ ;  /* 0x0000000000a07805 */ /* 0x000fe4000001ff00 */
[----:B------:R-:W-:Y:S02]  /*5370*/  @P0 SEL R0, R5, R0, !P3 ;  /* 0x0000000005000207 */ /* 0x000fe40005800000 */
[----:B------:R-:W-:Y:S02]  /*5380*/  CS2R R158, SRZ ;  /* 0x00000000009e7805 */ /* 0x000fe4000001ff00 */
[----:B------:R-:W-:Y:S02]  /*5390*/  LEA R207, R76, UR49, 0x3 ;  /* 0x000000314ccf7c11 */ /* 0x000fe4000f8e18ff */
[----:B------:R-:W-:Y:S02]  /*53a0*/  CS2R R156, SRZ ;  /* 0x00000000009c7805 */ /* 0x000fe4000001ff00 */
[----:B------:R-:W-:Y:S02]  /*53b0*/  @P1 LOP3.LUT R0, R0, 0x1, RZ, 0xc0, !PT ;  /* 0x0000000100001812 */ /* 0x000fe400078ec0ff */
[----:B------:R-:W-:Y:S02]  /*53c0*/  CS2R R154, SRZ ;  /* 0x00000000009a7805 */ /* 0x000fe4000001ff00 */
[----:B------:R-:W-:Y:S02]  /*53d0*/  SHF.L.U32 R2, R183, 0x1f, RZ ;  /* 0x0000001fb7027819 */ /* 0x000fe400000006ff */
[----:B------:R-:W-:Y:S02]  /*53e0*/  CS2R R152, SRZ ;  /* 0x0000000000987805 */ /* 0x000fe4000001ff00 */
[----:B------:R-:W-:Y:S02]  /*53f0*/  ISETP.NE.U32.OR P6, PT, R0, 0x1, !P1 ;  /* 0x000000010000780c */ /* 0x000fe40004fc5470 */
[----:B------:R-:W-:Y:S02]  /*5400*/  CS2R R150, SRZ ;  /* 0x0000000000967805 */ /* 0x000fe4000001ff00 */
[----:B------:R-:W-:Y:S02]  /*5410*/  PLOP3.LUT P2, PT, PT, PT, UP1, 0x80, 0x8 ;  /* 0x000000000008781c */ /* 0x000fe40003f4f018 */
[----:B------:R-:W-:Y:S02]  /*5420*/  CS2R R148, SRZ ;  /* 0x0000000000947805 */ /* 0x000fe4000001ff00 */
[----:B------:R-:W-:Y:S02]  /*5430*/  SEL R0, RZ, 0xffffffff, P4 ;  /* 0xffffffffff007807 */ /* 0x000fe40002000000 */
[----:B------:R-:W-:Y:S03]  /*5440*/  P2R R184, PR, RZ, 0x40 ;  /* 0x00000040ffb87803 */ /* 0x000fe60000000000 */
[----:B------:R-:W-:Y:S04]  /*5450*/  @P6 SHF.L.U32 R4, R180, 0x1f, RZ ;  /* 0x0000001fb4046819 */ /* 0x000fe800000006ff */
[----:B------:R-:W-:Y:S01]  /*5460*/  @P2 SEL R0, R5, R0, !P3 ;  /* 0x0000000005002207 */ /* 0x000fe20005800000 */
[----:B------:R-:W1:Y:S03]  /*5470*/  @P6 SYNCS.PHASECHK.TRANS64.TRYWAIT P1, [R3+URZ+0x40], R4 ;  /* 0x00004004030065a7 */ /* 0x000e6600080211ff */
[----:B------:R-:W-:Y:S04]  /*5480*/  LOP3.LUT R0, R0, 0x1, RZ, 0xc0, !PT ;  /* 0x0000000100007812 */ /* 0x000fe800078ec0ff */
[----:B------:R-:W-:Y:S04]  /*5490*/  ISETP.NE.U32.AND P5, PT, R0, 0x1, PT ;  /* 0x000000010000780c */ /* 0x000fe80003fa5070 */
[----:B------:R-:W-:Y:S01]  /*54a0*/  P2R R209, PR, RZ, 0x20 ;  /* 0x00000020ffd17803 */ /* 0x000fe20000000000 */
[----:B------:R3:W4:Y:S01]  /*54b0*/  SYNCS.PHASECHK.TRANS64.TRYWAIT P0, [R207+URZ+0x90], R2 ;  /* 0x00009002cf0075a7 */ /* 0x00072200080011ff */
[----:B-1----:R-:W-:Y:S01]  /*54c0*/  @P6 SEL R208, RZ, 0x1, !P1 ;  /* 0x00000001ffd06807 */ /* 0x002fe20004800000 */
[----:B---3--:R-:W-:Y:S06]  /*54d0*/  @!P6 BRA `(.L_x_87) ;  /* 0x00000000009ce947 */ /* 0x008fec0003800000 */
[----:B------:R-:W-:Y:S01]  /*54e0*/  @P5 IMAD R6, R181, 0x2000, R190 ;  /* 0x00002000b5065824 */ /* 0x000fe200078e02be */
[----:B------:R-:W-:Y:S01]  /*54f0*/  ISETP.NE.AND P1, PT, R208, RZ, PT ;  /* 0x000000ffd000720c */ /* 0x000fe20003f25270 */
[----:B------:R-:W-:Y:S01]  /*5500*/  BSSY B0, `(.L_x_88) ;  /* 0x0000010000007945 */ /* 0x000fe20003800000 */
[----:B------:R-:W-:Y:S01]  /*5510*/  CS2R R150, SRZ ;  /* 0x0000000000967805 */ /* 0x000fe2000001ff00 */
[--C-:B------:R-:W-:Y:S01]  /*5520*/  @P5 IMAD R7, R191, -0x10, R6.reuse ;  /* 0xfffffff0bf075824 */ /* 0x100fe200078e0206 */
[----:B------:R-:W-:Y:S01]  /*5530*/  CS2R R148, SRZ ;  /* 0x0000000000947805 */ /* 0x000fe2000001ff00 */
[----:B------:R-:W-:Y:S01]  /*5540*/  @P5 IMAD R5, R189, -0x10, R6 ;  /* 0xfffffff0bd055824 */ /* 0x000fe200078e0206 */
[----:B------:R-:W-:Y:S01]  /*5550*/  CS2R R158, SRZ ;  /* 0x00000000009e7805 */ /* 0x000fe2000001ff00 */
[----:B------:R-:W-:Y:S01]  /*5560*/  @P5 IMAD R4, R188, 0x10, R7 ;  /* 0x00000010bc045824 */ /* 0x000fe200078e0207 */
[----:B------:R-:W-:Y:S02]  /*5570*/  CS2R R156, SRZ ;  /* 0x00000000009c7805 */ /* 0x000fe4000001ff00 */
[----:B------:R-:W-:Y:S02]  /*5580*/  CS2R R154, SRZ ;  /* 0x00000000009a7805 */ /* 0x000fe4000001ff00 */
[----:B------:R-:W-:Y:S02]  /*5590*/  CS2R R152, SRZ ;  /* 0x0000000000987805 */ /* 0x000fe4000001ff00 */
[----:B------:R-:W-:Y:S02]  /*55a0*/  CS2R R162, SRZ ;  /* 0x0000000000a27805 */ /* 0x000fe4000001ff00 */
[----:B------:R-:W-:Y:S01]  /*55b0*/  CS2R R160, SRZ ;  /* 0x0000000000a07805 */ /* 0x000fe2000001ff00 */
[----:B------:R-:W-:Y:S06]  /*55c0*/  @P1 BRA `(.L_x_89) ;  /* 0x00000000000c1947 */ /* 0x000fec0003800000 */
[----:B------:R-:W-:Y:S04]  /*55d0*/  SHF.L.U32 R0, R180, 0x1f, RZ ;  /* 0x0000001fb4007819 */ /* 0x000fe800000006ff */
[----:B------:R-:W1:Y:S02]  /*55e0*/  SYNCS.PHASECHK.TRANS64.TRYWAIT P1, [R3+URZ+0x40], R0 ;  /* 0x00004000030075a7 */ /* 0x000e6400080211ff */
[----:B-1----:R-:W-:Y:S05]  /*55f0*/  @!P1 BRA `(.L_x_90) ;  /* 0x0000003400209947 */ /* 0x002fea0003800000 */
.L_x_89:
[----:B------:R-:W-:Y:S05]  /*5600*/  BSYNC B0 ;  /* 0x0000000000007941 */ /* 0x000fea0003800000 */
.L_x_88:
[----:B------:R-:W-:Y:S01]  /*5610*/  ISETP.NE.AND P1, PT, R209, RZ, PT ;  /* 0x000000ffd100720c */ /* 0x000fe20003f25270 */
[----:B-1----:R-:W-:Y:S02]  /*5620*/  VIADD R3, R3, 0x50 ;  /* 0x0000005003037836 */ /* 0x002fe40000000000 */
[----:B------:R-:W-:Y:S02]  /*5630*/  IMAD.U32 R0, RZ, RZ, UR37 ;  /* 0x00000025ff007e24 */ /* 0x000fe4000f8e00ff */
[----:B------:R-:W-:Y:S03]  /*5640*/  VIADD R181, R181, 0x1 ;  /* 0x00000001b5b57836 */ /* 0x000fe60000000000 */
[----:B------:R-:W-:Y:S05]  /*5650*/  PRMT R0, R0, 0x654, R3 ;  /* 0x0000065400007816 */ /* 0x000fea0000000003 */
[----:B------:R1:W3:Y:S04]  /*5660*/  @P1 LDS.128 R148, [R6] ;  /* 0x0000000006941984 */ /* 0x0002e80000000c00 */
[----:B------:R1:W1:Y:S04]  /*5670*/  @P1 LDS.128 R156, [R5+0x20] ;  /* 0x00002000059c1984 */ /* 0x0002680000000c00 */
[----:B------:R1:W1:Y:S04]  /*5680*/  @P1 LDS.128 R152, [R7+0x10] ;  /* 0x0000100007981984 */ /* 0x0002680000000c00 */
[----:B------:R1:W1:Y:S01]  /*5690*/  @P1 LDS.128 R160, [R4+0x10] ;  /* 0x0000100004a01984 */ /* 0x0002620000000c00 */
[C---:B------:R-:W-:Y:S01]  /*56a0*/  ISETP.NE.AND P1, PT, R181.reuse, 0x2, PT ;  /* 0x00000002b500780c */ /* 0x040fe20003f25270 */
[----:B------:R-:W-:Y:S01]  /*56b0*/  @!PT LDS RZ, [RZ] ;  /* 0x00000000fffff984 */ /* 0x000fe20000000800 */
[----:B------:R-:W-:Y:S01]  /*56c0*/  @!PT LDS RZ, [RZ] ;  /* 0x00000000fffff984 */ /* 0x000fe20000000800 */
[----:B------:R-:W-:Y:S01]  /*56d0*/  @!PT LDS RZ, [RZ] ;  /* 0x00000000fffff984 */ /* 0x000fe20000000800 */
[----:B------:R-:W-:Y:S01]  /*56e0*/  @!PT LDS RZ, [RZ] ;  /* 0x00000000fffff984 */ /* 0x000fe20000000800 */
[----:B------:R5:W-:Y:S06]  /*56f0*/  MEMBAR.ALL.CTA ;  /* 0x0000000000007992 */ /* 0x000bec0000008000 */
[----:B-----5:R-:W5:Y:S01]  /*5700*/  FENCE.VIEW.ASYNC.S ;  /* 0x00000000000073c6 */ /* 0x020f620000000000 */
[----:B------:R-:W-:Y:S02]  /*5710*/  SEL R3, RZ, 0x1, P1 ;  /* 0x00000001ff037807 */ /* 0x000fe40000800000 */
[----:B------:R-:W-:Y:S02]  /*5720*/  SEL R181, R181, RZ, P1 ;  /* 0x000000ffb5b57207 */ /* 0x000fe40000800000 */
[----:B------:R-:W-:Y:S01]  /*5730*/  LOP3.LUT R180, R180, R3, RZ, 0x3c, !PT ;  /* 0x00000003b4b47212 */ /* 0x000fe200078e3cff */
[----:B-----5:R1:W-:Y:S06]  /*5740*/  SYNCS.ARRIVE.TRANS64.RED.A1T0 RZ, [R0+URZ], RZ ;  /* 0x000000ff00ff79a7 */ /* 0x0203ec00081004ff */
.L_x_87:
[----:B------:R-:W-:Y:S05]  /*5750*/  BSYNC B1 ;  /* 0x0000000000017941 */ /* 0x000fea0003800000 */
.L_x_86:
[----:B-1----:R-:W-:Y:S04]  /*5760*/  SHF.R.U32.HI R0, RZ, 0x15, R80 ;  /* 0x00000015ff007819 */ /* 0x002fe80000011650 */
[----:B------:R-:W-:Y:S01]  /*5770*/  LOP3.LUT P1, RZ, R0, 0x3, R173, 0x48, !PT ;  /* 0x0000000300ff7812 */ /* 0x000fe200078248ad */
[----:B------:R-:W-:Y:S01]  /*5780*/  @!UPT UIADD3 URZ, UPT, UPT, URZ, URZ, URZ ;  /* 0x000000fffffff290 */ /* 0x000fe2000fffe0ff */
[----:B----4-:R-:W-:Y:S11]  /*5790*/  @P0 BRA `(.L_x_91) ;  /* 0x0000000000080947 */ /* 0x010ff60003800000 */
[----:B------:R-:W1:Y:S02]  /*57a0*/  SYNCS.PHASECHK.TRANS64.TRYWAIT P0, [R207+URZ+0x90], R2 ;  /* 0x00009002cf0075a7 */ /* 0x000e6400080011ff */
[----:B-1----:R-:W-:Y:S05]  /*57b0*/  @!P0 BRA `(.L_x_92) ;  /* 0x0000003000c48947 */ /* 0x002fea0003800000 */
.L_x_91:
[----:B------:R-:W-:Y:S04]  /*57c0*/  BSSY.RECONVERGENT B6, `(.L_x_93) ;  /* 0x0000012000067945 */ /* 0x000fe80003800200 */
[----:B------:R-:W-:Y:S05]  /*57d0*/  @!P1 BRA `(.L_x_94) ;  /* 0x0000000000409947 */ /* 0x000fea0003800000 */
[----:B------:R-:W4:Y:S01]  /*57e0*/  LDCU.64 UR8, c[0x4][0x70] ;  /* 0x01000e00ff0877ac */ /* 0x000f220008000a00 */
[----:B------:R-:W-:Y:S01]  /*57f0*/  MOV R3, 0x0 ;  /* 0x0000000000037802 */ /* 0x000fe20000000f00 */
[----:B------:R-:W-:Y:S02]  /*5800*/  HFMA2 R12, -RZ, RZ, 0, 5.9604644775390625e-08 ;  /* 0x00000001ff0c7431 */ /* 0x000fe400000001ff */
[----:B------:R-:W-:Y:S02]  /*5810*/  IMAD.MOV.U32 R8, RZ, RZ, 0x192 ;  /* 0x00000192ff087424 */ /* 0x000fe400078e00ff */
[----:B------:R-:W-:Y:S01]  /*5820*/  IMAD.MOV.U32 R13, RZ, RZ, RZ ;  /* 0x000000ffff0d7224 */ /* 0x000fe200078e00ff */
[----:B------:R-:W5:Y:S01]  /*5830*/  LDCU.64 UR6, c[0x4][0x78] ;  /* 0x01000f00ff0677ac */ /* 0x000f620008000a00 */
[----:B-1----:R-:W1:Y:S01]  /*5840*/  LDC.64 R2, c[0x4][R3] ;  /* 0x0100000003027b82 */ /* 0x002e620000000a00 */
[----:B------:R-:W2:Y:S01]  /*5850*/  LDCU.64 UR4, c[0x4][0x10] ;  /* 0x01000200ff0477ac */ /* 0x000ea20008000a00 */
[----:B----4-:R-:W-:Y:S01]  /*5860*/  MOV R5, UR9 ;  /* 0x0000000900057c02 */ /* 0x010fe20008000f00 */
[----:B------:R-:W-:Y:S01]  /*5870*/  IMAD.U32 R4, RZ, RZ, UR8 ;  /* 0x00000008ff047e24 */ /* 0x000fe2000f8e00ff */
[----:B-----5:R-:W-:Y:S01]  /*5880*/  MOV R7, UR7 ;  /* 0x0000000700077c02 */ /* 0x020fe20008000f00 */
[----:B------:R-:W-:Y:S01]  /*5890*/  IMAD.U32 R6, RZ, RZ, UR6 ;  /* 0x00000006ff067e24 */ /* 0x000fe2000f8e00ff */
[----:B--2---:R-:W-:Y:S01]  /*58a0*/  MOV R11, UR5 ;  /* 0x00000005000b7c02 */ /* 0x004fe20008000f00 */
[----:B------:R-:W-:Y:S02]  /*58b0*/  IMAD.U32 R10, RZ, RZ, UR4 ;  /* 0x00000004ff0a7e24 */ /* 0x000fe4000f8e00ff */
[----:B------:R-:W-:Y:S07]  /*58c0*/  LEPC R20, `(.L_x_94) ;  /* 0x000000001014794e */ /* 0x000fee0000000000 */
[----:B-1-3--:R-:W-:Y:S05]  /*58d0*/  CALL.ABS.NOINC R2 ;  /* 0x0000000002007343 */ /* 0x00afea0003c00000 */
.L_x_94:
[----:B------:R-:W-:Y:S05]  /*58e0*/  BSYNC.RECONVERGENT B6 ;  /* 0x0000000000067941 */ /* 0x000fea0003800200 */
.L_x_93:
[-C--:B---3--:R-:W-:Y:S01]  /*58f0*/  F2FP.F16.E4M3.UNPACK_B R83, R148.reuse ;  /* 0x00000094ff53723e */ /* 0x088fe200020006ff */
[----:B------:R-:W-:Y:S05]  /*5900*/  WARPSYNC.ALL ;  /* 0x0000000000007948 */ /* 0x000fea0003800000 */
[----:B------:R-:W-:Y:S01]  /*5910*/  R2UR UR4, R80 ;  /* 0x00000000500472ca */ /* 0x000fe200000e0000 */
[--C-:B------:R-:W-:Y:S01]  /*5920*/  HADD2.F32 R82, -RZ, R83.reuse.H0_H0 ;  /* 0x20000053ff527230 */ /* 0x100fe20000004100 */
[----:B------:R-:W-:Y:S01]  /*5930*/  F2FP.F16.E4M3.UNPACK_B R85, R148.H1 ;  /* 0x00000094ff55723e */ /* 0x000fe200030006ff */
[----:B------:R-:W-:Y:S01]  /*5940*/  HADD2.F32 R83, -RZ, R83.H1_H1 ;  /* 0x30000053ff537230 */ /* 0x000fe20000004100 */
[-C--:B------:R-:W-:Y:S01]  /*5950*/  F2FP.F16.E4M3.UNPACK_B R87, R149.reuse ;  /* 0x00000095ff57723e */ /* 0x080fe200020006ff */
[----:B------:R-:W-:Y:S01]  /*5960*/  BSSY.RECONVERGENT B0, `(.L_x_95) ;  /* 0x000011d000007945 */ /* 0x000fe20003800200 */
[----:B------:R-:W-:Y:S01]  /*5970*/  F2FP.F16.E4M3.UNPACK_B R89, R149.H1 ;  /* 0x00000095ff59723e */ /* 0x000fe200030006ff */
[----:B------:R-:W-:Y:S01]  /*5980*/  HADD2.F32 R84, -RZ, R85.H0_H0 ;  /* 0x20000055ff547230 */ /* 0x000fe20000004100 */
[-C--:B------:R-:W-:Y:S01]  /*5990*/  F2FP.F16.E4M3.UNPACK_B R91, R150.reuse ;  /* 0x00000096ff5b723e */ /* 0x080fe200020006ff */
[----:B------:R-:W-:Y:S01]  /*59a0*/  HADD2.F32 R88, -RZ, R87.H1_H1 ;  /* 0x30000057ff587230 */ /* 0x000fe20000004100 */
[----:B------:R-:W-:Y:S01]  /*59b0*/  F2FP.F16.E4M3.UNPACK_B R93, R150.H1 ;  /* 0x00000096ff5d723e */ /* 0x000fe200030006ff */
[----:B------:R-:W-:Y:S01]  /*59c0*/  HADD2.F32 R86, -RZ, R85.H1_H1 ;  /* 0x30000055ff567230 */ /* 0x000fe20000004100 */
[-C--:B------:R-:W-:Y:S01]  /*59d0*/  F2FP.F16.E4M3.UNPACK_B R95, R151.reuse ;  /* 0x00000097ff5f723e */ /* 0x080fe200020006ff */
[----:B------:R-:W2:Y:S01]  /*59e0*/  LDTM.x64 R4, tmem[UR4] ;  /* 0x00000004000479ee */ /* 0x000ea20008340000 */
[----:B------:R-:W-:Y:S01]  /*59f0*/  F2FP.F16.E4M3.UNPACK_B R97, R151.H1 ;  /* 0x00000097ff61723e */ /* 0x000fe200030006ff */
[----:B------:R-:W-:Y:S01]  /*5a00*/  HADD2.F32 R85, -RZ, R87.H0_H0 ;  /* 0x20000057ff557230 */ /* 0x000fe20000004100 */
[-C--:B------:R-:W-:Y:S01]  /*5a10*/  F2FP.F16.E4M3.UNPACK_B R99, R152.reuse ;  /* 0x00000098ff63723e */ /* 0x080fe200020006ff */
[----:B------:R-:W-:Y:S01]  /*5a20*/  HADD2.F32 R87, -RZ, R89.H0_H0 ;  /* 0x20000059ff577230 */ /* 0x000fe20000004100 */
[----:B------:R-:W-:Y:S01]  /*5a30*/  F2FP.F16.E4M3.UNPACK_B R101, R152.H1 ;  /* 0x00000098ff65723e */ /* 0x000fe200030006ff */
[----:B------:R-:W-:Y:S01]  /*5a40*/  HADD2.F32 R92, -RZ, R91.H1_H1 ;  /* 0x3000005bff5c7230 */ /* 0x000fe20000004100 */
[----:B------:R-:W-:Y:S01]  /*5a50*/  ISETP.NE.AND P6, PT, R184, RZ, PT ;  /* 0x000000ffb800720c */ /* 0x000fe20003fc5270 */
[----:B------:R-:W-:Y:S01]  /*5a60*/  HADD2.F32 R96, -RZ, R95.H1_H1 ;  /* 0x3000005fff607230 */ /* 0x000fe20000004100 */
[----:B------:R-:W-:Y:S01]  /*5a70*/  SHF.L.U32 R211, R176, 0x4, RZ ;  /* 0x00000004b0d37819 */ /* 0x000fe200000006ff */
[----:B------:R-:W-:Y:S01]  /*5a80*/  HADD2.F32 R100, -RZ, R99.H1_H1 ;  /* 0x30000063ff647230 */ /* 0x000fe20000004100 */
[----:B------:R-:W-:Y:S01]  /*5a90*/  SHF.L.U32 R219, R175, 0x4, RZ ;  /* 0x00000004afdb7819 */ /* 0x000fe200000006ff */
[----:B------:R-:W-:Y:S01]  /*5aa0*/  HADD2.F32 R90, -RZ, R89.H1_H1 ;  /* 0x30000059ff5a7230 */ /* 0x000fe20000004100 */
[C---:B------:R-:W-:Y:S01]  /*5ab0*/  IADD3 R204, PT, PT, R190.reuse, R211, RZ ;  /* 0x000000d3becc7210 */ /* 0x040fe20007ffe0ff */
[----:B------:R-:W-:Y:S01]  /*5ac0*/  HADD2.F32 R89, -RZ, R91.H0_H0 ;  /* 0x2000005bff597230 */ /* 0x000fe20000004100 */
[----:B------:R-:W-:Y:S01]  /*5ad0*/  IADD3 R206, PT, PT, R190, R219, RZ ;  /* 0x000000dbbece7210 */ /* 0x000fe20007ffe0ff */
[--C-:B------:R-:W-:Y:S01]  /*5ae0*/  HADD2.F32 R91, -RZ, R93.reuse.H0_H0 ;  /* 0x2000005dff5b7230 */ /* 0x100fe20000004100 */
[----:B------:R-:W-:Y:S01]  /*5af0*/  SHF.L.U32 R217, R188, 0x4, RZ ;  /* 0x00000004bcd97819 */ /* 0x000fe200000006ff */
[----:B------:R-:W-:Y:S01]  /*5b00*/  HADD2.F32 R94, -RZ, R93.H1_H1 ;  /* 0x3000005dff5e7230 */ /* 0x000fe20000004100 */
[-C--:B------:R-:W-:Y:S01]  /*5b10*/  F2FP.F16.E4M3.UNPACK_B R103, R153.reuse ;  /* 0x00000099ff67723e */ /* 0x080fe200020006ff */
[----:B------:R-:W-:Y:S01]  /*5b20*/  HADD2.F32 R93, -RZ, R95.H0_H0 ;  /* 0x2000005fff5d7230 */ /* 0x000fe20000004100 */
[----:B------:R-:W-:Y:S01]  /*5b30*/  IADD3 R205, PT, PT, R217, R204, RZ ;  /* 0x000000ccd9cd7210 */ /* 0x000fe20007ffe0ff */
[----:B------:R-:W-:Y:S01]  /*5b40*/  HADD2.F32 R95, -RZ, R97.H0_H0 ;  /* 0x20000061ff5f7230 */ /* 0x000fe20000004100 */
[----:B------:R-:W-:Y:S01]  /*5b50*/  F2FP.F16.E4M3.UNPACK_B R105, R153.H1 ;  /* 0x00000099ff69723e */ /* 0x000fe200030006ff */
[C---:B--2---:R-:W-:Y:S01]  /*5b60*/  FMUL R0, R78.reuse, R4 ;  /* 0x000000044e007220 */ /* 0x044fe20000400000 */
[C---:B-1----:R-:W-:Y:S01]  /*5b70*/  FMUL R2, R78.reuse, R5 ;  /* 0x000000054e027220 */ /* 0x042fe20000400000 */
[C---:B------:R-:W-:Y:S01]  /*5b80*/  FMUL R4, R78.reuse, R8 ;  /* 0x000000084e047220 */ /* 0x040fe20000400000 */
[C---:B------:R-:W-:Y:S01]  /*5b90*/  FMUL R5, R78.reuse, R9 ;  /* 0x000000094e057220 */ /* 0x040fe20000400000 */
[C---:B------:R-:W-:Y:S01]  /*5ba0*/  FFMA R0, R81.reuse, R82, R0 ;  /* 0x0000005251007223 */ /* 0x040fe20000000000 */
[C---:B------:R-:W-:Y:S01]  /*5bb0*/  FFMA R2, R81.reuse, R83, R2 ;  /* 0x0000005351027223 */ /* 0x040fe20000000002 */
[C---:B------:R-:W-:Y:S01]  /*5bc0*/  FMUL R8, R78.reuse, R12 ;  /* 0x0000000c4e087220 */ /* 0x040fe20000400000 */
[C---:B------:R-:W-:Y:S01]  /*5bd0*/  FMUL R9, R78.reuse, R13 ;  /* 0x0000000d4e097220 */ /* 0x040fe20000400000 */
[C---:B------:R-:W-:Y:S01]  /*5be0*/  FMUL R12, R78.reuse, R16 ;  /* 0x000000104e0c7220 */ /* 0x040fe20000400000 */
[C---:B------:R-:W-:Y:S01]  /*5bf0*/  FMUL R13, R78.reuse, R17 ;  /* 0x000000114e0d7220 */ /* 0x040fe20000400000 */
[C---:B------:R-:W-:Y:S01]  /*5c00*/  FMUL R16, R78.reuse, R20 ;  /* 0x000000144e107220 */ /* 0x040fe20000400000 */
[C---:B------:R-:W-:Y:S01]  /*5c10*/  FMUL R17, R78.reuse, R21 ;  /* 0x000000154e117220 */ /* 0x040fe20000400000 */
[----:B------:R-:W-:Y:S02]  /*5c20*/  HADD2.F32 R104, -RZ, R103.H1_H1 ;  /* 0x30000067ff687230 */ /* 0x000fe40000004100 */
[C---:B------:R-:W-:Y:S01]  /*5c30*/  FMUL R20, R78.reuse, R24 ;  /* 0x000000184e147220 */ /* 0x040fe20000400000 */
[C---:B------:R-:W-:Y:S01]  /*5c40*/  FMUL R21, R78.reuse, R25 ;  /* 0x000000194e157220 */ /* 0x040fe20000400000 */
[C---:B------:R-:W-:Y:S01]  /*5c50*/  FMUL R24, R78.reuse, R28 ;  /* 0x0000001c4e187220 */ /* 0x040fe20000400000 */
[C---:B------:R-:W-:Y:S01]  /*5c60*/  FMUL R25, R78.reuse, R29 ;  /* 0x0000001d4e197220 */ /* 0x040fe20000400000 */
[C---:B------:R-:W-:Y:S01]  /*5c70*/  FMUL R28, R78.reuse, R32 ;  /* 0x000000204e1c7220 */ /* 0x040fe20000400000 */
[C---:B------:R-:W-:Y:S01]  /*5c80*/  FMUL R29, R78.reuse, R33 ;  /* 0x000000214e1d7220 */ /* 0x040fe20000400000 */
[C---:B------:R-:W-:Y:S01]  /*5c90*/  FMUL R32, R78.reuse, R36 ;  /* 0x000000244e207220 */ /* 0x040fe20000400000 */
[----:B------:R-:W-:Y:S01]  /*5ca0*/  F2FP.F16.E4M3.UNPACK_B R107, R154 ;  /* 0x0000009aff6b723e */ /* 0x000fe200020006ff */
[C---:B------:R-:W-:Y:S01]  /*5cb0*/  FMUL R33, R78.reuse, R37 ;  /* 0x000000254e217220 */ /* 0x040fe20000400000 */
[C---:B------:R-:W-:Y:S01]  /*5cc0*/  FMUL R36, R78.reuse, R40 ;  /* 0x000000284e247220 */ /* 0x040fe20000400000 */
[----:B------:R-:W-:Y:S01]  /*5cd0*/  F2FP.F16.E4M3.UNPACK_B R109, R154.H1 ;  /* 0x0000009aff6d723e */ /* 0x000fe200030006ff */
[C---:B------:R-:W-:Y:S01]  /*5ce0*/  FMUL R37, R78.reuse, R41 ;  /* 0x000000294e257220 */ /* 0x040fe20000400000 */
[----:B------:R-:W-:Y:S02]  /*5cf0*/  HADD2.F32 R108, -RZ, R107.H1_H1 ;  /* 0x3000006bff6c7230 */ /* 0x000fe40000004100 */
        /* <DEDUP_REMOVED lines=26> */
[C---:B------:R-:W-:Y:S01]  /*5ea0*/  FFMA R3, R81.reuse, R84, R3 ;  /* 0x0000005451037223 */ /* 0x040fe20000000003 */
[C---:B------:R-:W-:Y:S01]  /*5eb0*/  FFMA R7, R81.reuse, R86, R7 ;  /* 0x0000005651077223 */ /* 0x040fe20000000007 */
[----:B------:R-:W-:Y:S01]  /*5ec0*/  F2FP.F16.E4M3.UNPACK_B R127, R159 ;  /* 0x0000009fff7f723e */ /* 0x000fe200020006ff */
[C---:B------:R-:W-:Y:S01]  /*5ed0*/  FFMA R4, R81.reuse, R85, R4 ;  /* 0x0000005551047223 */ /* 0x040fe20000000004 */
[C---:B------:R-:W-:Y:S01]  /*5ee0*/  FFMA R5, R81.reuse, R88, R5 ;  /* 0x0000005851057223 */ /* 0x040fe20000000005 */
[----:B------:R-:W-:Y:S01]  /*5ef0*/  F2FP.F16.E4M3.UNPACK_B R129, R159.H1 ;  /* 0x0000009fff81723e */ /* 0x000fe200030006ff */
[----:B------:R-:W-:Y:S01]  /*5f00*/  FFMA R6, R81, R87, R6 ;  /* 0x0000005751067223 */ /* 0x000fe20000000006 */
[----:B------:R-:W-:Y:S01]  /*5f10*/  F2FP.SATFINITE.E4M3.F32.PACK_AB_MERGE_C R185, R7, R3, RZ ;  /* 0x0000000307b9723e */ /* 0x000fe200048070ff */
[----:B------:R-:W-:Y:S02]  /*5f20*/  HADD2.F32 R124, -RZ, R123.H1_H1 ;  /* 0x3000007bff7c7230 */ /* 0x000fe40000004100 */
[----:B------:R-:W-:Y:S01]  /*5f30*/  FMUL R11, R78, R11 ;  /* 0x0000000b4e0b7220 */ /* 0x000fe20000400000 */
[----:B------:R-:W-:Y:S01]  /*5f40*/  HADD2.F32 R128, -RZ, R127.H1_H1 ;  /* 0x3000007fff807230 */ /* 0x000fe20000004100 */
[----:B------:R-:W-:Y:S01]  /*5f50*/  F2FP.SATFINITE.E4M3.F32.PACK_AB_MERGE_C R184, R2, R0, R185 ;  /* 0x0000000002b8723e */ /* 0x000fe200048070b9 */
[C---:B------:R-:W-:Y:S01]  /*5f60*/  FMUL R10, R78.reuse, R14 ;  /* 0x0000000e4e0a7220 */ /* 0x040fe20000400000 */
[C---:B------:R-:W-:Y:S01]  /*5f70*/  FFMA R11, R81.reuse, R90, R11 ;  /* 0x0000005a510b7223 */ /* 0x040fe2000000000b */
[C---:B------:R-:W-:Y:S01]  /*5f80*/  FFMA R8, R81.reuse, R89, R8 ;  /* 0x0000005951087223 */ /* 0x040fe20000000008 */
[----:B------:R-:W-:Y:S01]  /*5f90*/  FFMA R9, R81, R92, R9 ;  /* 0x0000005c51097223 */ /* 0x000fe20000000009 */
[----:B------:R-:W-:Y:S01]  /*5fa0*/  F2FP.F16.E4M3.UNPACK_B R131, R160 ;  /* 0x000000a0ff83723e */ /* 0x000fe200020006ff */
[----:B------:R-:W-:Y:S01]  /*5fb0*/  HADD2.F32 R98, -RZ, R97.H1_H1 ;  /* 0x30000061ff627230 */ /* 0x000fe20000004100 */
[----:B------:R-:W-:Y:S01]  /*5fc0*/  F2FP.SATFINITE.E4M3.F32.PACK_AB_MERGE_C R186, R11, R6, RZ ;  /* 0x000000060bba723e */ /* 0x000fe200048070ff */
[----:B------:R-:W-:Y:S01]  /*5fd0*/  FFMA R10, R81, R91, R10 ;  /* 0x0000005b510a7223 */ /* 0x000fe2000000000a */
[----:B------:R-:W-:Y:S02]  /*5fe0*/  HADD2.F32 R97, -RZ, R99.H0_H0 ;  /* 0x20000063ff617230 */ /* 0x000fe40000004100 */
[C---:B------:R-:W-:Y:S01]  /*5ff0*/  FMUL R15, R78.reuse, R15 ;  /* 0x0000000f4e0f7220 */ /* 0x040fe20000400000 */
[----:B------:R-:W-:Y:S01]  /*6000*/  F2FP.SATFINITE.E4M3.F32.PACK_AB_MERGE_C R185, R5, R4, R186 ;  /* 0x0000000405b9723e */ /* 0x000fe200048070ba */
[----:B------:R-:W-:Y:S02]  /*6010*/  HADD2.F32 R132, -RZ, R131.H1_H1 ;  /* 0x30000083ff847230 */ /* 0x000fe40000004100 */
[C---:B------:R-:W-:Y:S01]  /*6020*/  FMUL R14, R78.reuse, R18 ;  /* 0x000000124e0e7220 */ /* 0x040fe20000400000 */
[C---:B------:R-:W-:Y:S01]  /*6030*/  FFMA R15, R81.reuse, R94, R15 ;  /* 0x0000005e510f7223 */ /* 0x040fe2000000000f */
[C---:B------:R-:W-:Y:S01]  /*6040*/  FFMA R12, R81.reuse, R93, R12 ;  /* 0x0000005d510c7223 */ /* 0x040fe2000000000c */
[----:B------:R-:W-:Y:S01]  /*6050*/  FFMA R13, R81, R96, R13 ;  /* 0x00000060510d7223 */ /* 0x000fe2000000000d */
[----:B------:R-:W-:Y:S01]  /*6060*/  F2FP.F16.E4M3.UNPACK_B R133, R160.H1 ;  /* 0x000000a0ff85723e */ /* 0x000fe200030006ff */
[--C-:B------:R-:W-:Y:S01]  /*6070*/  HADD2.F32 R99, -RZ, R101.reuse.H0_H0 ;  /* 0x20000065ff637230 */ /* 0x100fe20000004100 */
[----:B------:R-:W-:Y:S01]  /*6080*/  F2FP.SATFINITE.E4M3.F32.PACK_AB_MERGE_C R186, R15, R10, RZ ;  /* 0x0000000a0fba723e */ /* 0x000fe200048070ff */
[----:B------:R-:W-:Y:S01]  /*6090*/  FFMA R14, R81, R95, R14 ;  /* 0x0000005f510e7223 */ /* 0x000fe2000000000e */
[C---:B------:R-:W-:Y:S01]  /*60a0*/  FMUL R19, R78.reuse, R19 ;  /* 0x000000134e137220 */ /* 0x040fe20000400000 */
[----:B------:R-:W-:Y:S01]  /*60b0*/  HADD2.F32 R102, -RZ, R101.H1_H1 ;  /* 0x30000065ff667230 */ /* 0x000fe20000004100 */
[----:B------:R-:W-:Y:S01]  /*60c0*/  F2FP.SATFINITE.E4M3.F32.PACK_AB_MERGE_C R186, R9, R8, R186 ;  /* 0x0000000809ba723e */ /* 0x000fe200048070ba */
[----:B------:R-:W-:Y:S02]  /*60d0*/  HADD2.F32 R101, -RZ, R103.H0_H0 ;  /* 0x20000067ff657230 */ /* 0x000fe40000004100 */
[C---:B------:R-:W-:Y:S01]  /*60e0*/  FFMA R19, R81.reuse, R98, R19 ;  /* 0x0000006251137223 */ /* 0x040fe20000000013 */
[C---:B------:R-:W-:Y:S01]  /*60f0*/  FFMA R16, R81.reuse, R97, R16 ;  /* 0x0000006151107223 */ /* 0x040fe20000000010 */
[----:B------:R-:W-:Y:S01]  /*6100*/  FFMA R17, R81, R100, R17 ;  /* 0x0000006451117223 */ /* 0x000fe20000000011 */
[C---:B------:R-:W-:Y:S01]  /*6110*/  FMUL R18, R78.reuse, R22 ;  /* 0x000000164e127220 */ /* 0x040fe20000400000 */
[----:B------:R-:W-:Y:S01]  /*6120*/  F2FP.F16.E4M3.UNPACK_B R135, R161 ;  /* 0x000000a1ff87723e */ /* 0x000fe200020006ff */
        /* <DEDUP_REMOVED lines=10> */
[----:B------:R1:W-:Y:S01]  /*61d0*/  STS.128 [R172+UR49+0x4200], R184 ;  /* 0x004200b8ac007988 */ /* 0x0003e20008000c31 */
[----:B------:R-:W-:Y:S01]  /*61e0*/  HADD2.F32 R136, -RZ, R135.H1_H1 ;  /* 0x30000087ff887230 */ /* 0x000fe20000004100 */
[----:B------:R-:W-:Y:S01]  /*61f0*/  F2FP.SATFINITE.E4M3.F32.PACK_AB_MERGE_C R196, R23, R18, RZ ;  /* 0x0000001217c4723e */ /* 0x000fe200048070ff */
[C---:B------:R-:W-:Y:S01]  /*6200*/  FMUL R22, R78.reuse, R26 ;  /* 0x0000001a4e167220 */ /* 0x040fe20000400000 */
[C---:B------:R-:W-:Y:S01]  /*6210*/  FMUL R27, R78.reuse, R27 ;  /* 0x0000001b4e1b7220 */ /* 0x040fe20000400000 */
[--C-:B------:R-:W-:Y:S01]  /*6220*/  HADD2.F32 R107, -RZ, R109.reuse.H0_H0 ;  /* 0x2000006dff6b7230 */ /* 0x100fe20000004100 */
[----:B------:R-:W-:Y:S01]  /*6230*/  F2FP.SATFINITE.E4M3.F32.PACK_AB_MERGE_C R196, R17, R16, R196 ;  /* 0x0000001011c4723e */ /* 0x000fe200048070c4 */
[C---:B------:R-:W-:Y:S01]  /*6240*/  FFMA R22, R81.reuse, R103, R22 ;  /* 0x0000006751167223 */ /* 0x040fe20000000016 */
[C---:B------:R-:W-:Y:S01]  /*6250*/  FFMA R27, R81.reuse, R106, R27 ;  /* 0x0000006a511b7223 */ /* 0x040fe2000000001b */
[C---:B------:R-:W-:Y:S01]  /*6260*/  FFMA R24, R81.reuse, R105, R24 ;  /* 0x0000006951187223 */ /* 0x040fe20000000018 */
[----:B------:R-:W-:Y:S01]  /*6270*/  F2FP.F16.E4M3.UNPACK_B R137, R161.H1 ;  /* 0x000000a1ff89723e */ /* 0x000fe200030006ff */
[----:B------:R-:W-:Y:S02]  /*6280*/  HADD2.F32 R110, -RZ, R109.H1_H1 ;  /* 0x3000006dff6e7230 */ /* 0x000fe40000004100 */
[----:B------:R-:W-:Y:S01]  /*6290*/  FFMA R25, R81, R108, R25 ;  /* 0x0000006c51197223 */ /* 0x000fe20000000019 */
[----:B------:R-:W-:Y:S01]  /*62a0*/  F2FP.SATFINITE.E4M3.F32.PACK_AB_MERGE_C R197, R27, R22, RZ ;  /* 0x000000161bc5723e */ /* 0x000fe200048070ff */
[----:B------:R-:W-:Y:S02]  /*62b0*/  HADD2.F32 R109, -RZ, R111.H0_H0 ;  /* 0x2000006fff6d7230 */ /* 0x000fe40000004100 */
[C---:B------:R-:W-:Y:S01]  /*62c0*/  FMUL R26, R78.reuse, R30 ;  /* 0x0000001e4e1a7220 */ /* 0x040fe20000400000 */
[C---:B------:R-:W-:Y:S01]  /*62d0*/  FMUL R31, R78.reuse, R31 ;  /* 0x0000001f4e1f7220 */ /* 0x040fe20000400000 */
[--C-:B------:R-:W-:Y:S01]  /*62e0*/  HADD2.F32 R111, -RZ, R113.reuse.H0_H0 ;  /* 0x20000071ff6f7230 */ /* 0x100fe20000004100 */
[----:B------:R-:W-:Y:S01]  /*62f0*/  F2FP.SATFINITE.E4M3.F32.PACK_AB_MERGE_C R197, R21, R20, R197 ;  /* 0x0000001415c5723e */ /* 0x000fe200048070c5 */
[C---:B------:R-:W-:Y:S01]  /*6300*/  FFMA R26, R81.reuse, R107, R26 ;  /* 0x0000006b511a7223 */ /* 0x040fe2000000001a */
[C---:B------:R-:W-:Y:S01]  /*6310*/  FFMA R31, R81.reuse, R110, R31 ;  /* 0x0000006e511f7223 */ /* 0x040fe2000000001f */
[C---:B------:R-:W-:Y:S01]  /*6320*/  FFMA R28, R81.reuse, R109, R28 ;  /* 0x0000006d511c7223 */ /* 0x040fe2000000001c */
[----:B------:R-:W-:Y:S01]  /*6330*/  F2FP.F16.E4M3.UNPACK_B R139, R162 ;  /* 0x000000a2ff8b723e */ /* 0x000fe200020006ff */
[----:B------:R-:W-:Y:S02]  /*6340*/  HADD2.F32 R114, -RZ, R113.H1_H1 ;  /* 0x30000071ff727230 */ /* 0x000fe40000004100 */
[----:B------:R-:W-:Y:S01]  /*6350*/  FFMA R29, R81, R112, R29 ;  /* 0x00000070511d7223 */ /* 0x000fe2000000001d */
[----:B------:R-:W-:Y:S01]  /*6360*/  F2FP.SATFINITE.E4M3.F32.PACK_AB_MERGE_C R198, R31, R26, RZ ;  /* 0x0000001a1fc6723e */ /* 0x000fe200048070ff */
[----:B------:R-:W-:Y:S02]  /*6370*/  HADD2.F32 R113, -RZ, R115.H0_H0 ;  /* 0x20000073ff717230 */ /* 0x000fe40000004100 */
[C---:B------:R-:W-:Y:S01]  /*6380*/  FMUL R30, R78.reuse, R34 ;  /* 0x000000224e1e7220 */ /* 0x040fe20000400000 */
[----:B------:R-:W-:Y:S01]  /*6390*/  HADD2.F32 R140, -RZ, R139.H1_H1 ;  /* 0x3000008bff8c7230 */ /* 0x000fe20000004100 */
[----:B------:R-:W-:Y:S01]  /*63a0*/  F2FP.SATFINITE.E4M3.F32.PACK_AB_MERGE_C R198, R25, R24, R198 ;  /* 0x0000001819c6723e */ /* 0x000fe200048070c6 */
[C---:B------:R-:W-:Y:S01]  /*63b0*/  FMUL R35, R78.reuse, R35 ;  /* 0x000000234e237220 */ /* 0x040fe20000400000 */
[--C-:B------:R-:W-:Y:S02]  /*63c0*/  HADD2.F32 R115, -RZ, R117.reuse.H0_H0 ;  /* 0x20000075ff737230 */ /* 0x100fe40000004100 */
[C---:B------:R-:W-:Y:S01]  /*63d0*/  FFMA R30, R81.reuse, R111, R30 ;  /* 0x0000006f511e7223 */ /* 0x040fe2000000001e */
[----:B------:R-:W-:Y:S02]  /*63e0*/  HADD2.F32 R118, -RZ, R117.H1_H1 ;  /* 0x30000075ff767230 */ /* 0x000fe40000004100 */
[C---:B------:R-:W-:Y:S01]  /*63f0*/  FFMA R35, R81.reuse, R114, R35 ;  /* 0x0000007251237223 */ /* 0x040fe20000000023 */
[C---:B------:R-:W-:Y:S01]  /*6400*/  FFMA R32, R81.reuse, R113, R32 ;  /* 0x0000007151207223 */ /* 0x040fe20000000020 */
[----:B------:R-:W-:Y:S01]  /*6410*/  F2FP.F16.E4M3.UNPACK_B R141, R162.H1 ;  /* 0x000000a2ff8d723e */ /* 0x000fe200030006ff */
[----:B------:R-:W-:Y:S01]  /*6420*/  FFMA R33, R81, R116, R33 ;  /* 0x0000007451217223 */ /* 0x000fe20000000021 */
[----:B------:R-:W-:Y:S01]  /*6430*/  HADD2.F32 R117, -RZ, R119.H0_H0 ;  /* 0x20000077ff757230 */ /* 0x000fe20000004100 */
        /* <DEDUP_REMOVED lines=9> */
[----:B------:R1:W-:Y:S01]  /*64d0*/  STS.128 [R204+0x4010], R196 ;  /* 0x004010c4cc007388 */ /* 0x0003e20000000c00 */
[----:B------:R-:W-:Y:S01]  /*64e0*/  FFMA R37, R81, R120, R37 ;  /* 0x0000007851257223 */ /* 0x000fe20000000025 */
[----:B------:R-:W-:Y:S01]  /*64f0*/  F2FP.SATFINITE.E4M3.F32.PACK_AB_MERGE_C R200, R39, R34, RZ ;  /* 0x0000002227c8723e */ /* 0x000fe200048070ff */
[----:B------:R-:W-:Y:S02]  /*6500*/  HADD2.F32 R122, -RZ, R121.H1_H1 ;  /* 0x30000079ff7a7230 */ /* 0x000fe40000004100 */
[C---:B------:R-:W-:Y:S01]  /*6510*/  FMUL R38, R78.reuse, R42 ;  /* 0x0000002a4e267220 */ /* 0x040fe20000400000 */
[----:B------:R-:W-:Y:S01]  /*6520*/  HADD2.F32 R121, -RZ, R123.H0_H0 ;  /* 0x2000007bff797230 */ /* 0x000fe20000004100 */
[----:B------:R-:W-:Y:S01]  /*6530*/  F2FP.SATFINITE.E4M3.F32.PACK_AB_MERGE_C R200, R33, R32, R200 ;  /* 0x0000002021c8723e */ /* 0x000fe200048070c8 */
[----:B------:R-:W-:Y:S02]  /*6540*/  HADD2.F32 R144, -RZ, R143.H1_H1 ;  /* 0x3000008fff907230 */ /* 0x000fe40000004100 */
[C---:B------:R-:W-:Y:S01]  /*6550*/  FFMA R38, R81.reuse, R119, R38 ;  /* 0x0000007751267223 */ /* 0x040fe20000000026 */
[C---:B------:R-:W-:Y:S01]  /*6560*/  FMUL R43, R78.reuse, R43 ;  /* 0x0000002b4e2b7220 */ /* 0x040fe20000400000 */
[--C-:B------:R-:W-:Y:S02]  /*6570*/  HADD2.F32 R123, -RZ, R125.reuse.H0_H0 ;  /* 0x2000007dff7b7230 */ /* 0x100fe40000004100 */
[C---:B------:R-:W-:Y:S01]  /*6580*/  FMUL R42, R78.reuse, R46 ;  /* 0x0000002e4e2a7220 */ /* 0x040fe20000400000 */
[----:B------:R-:W-:Y:S02]  /*6590*/  HADD2.F32 R126, -RZ, R125.H1_H1 ;  /* 0x3000007dff7e7230 */ /* 0x000fe40000004100 */
[C---:B------:R-:W-:Y:S01]  /*65a0*/  FFMA R43, R81.reuse, R122, R43 ;  /* 0x0000007a512b7223 */ /* 0x040fe2000000002b */
[----:B------:R-:W-:Y:S01]  /*65b0*/  F2FP.F16.E4M3.UNPACK_B R145, R163.H1 ;  /* 0x000000a3ff91723e */ /* 0x000fe200030006ff */
[C---:B------:R-:W-:Y:S01]  /*65c0*/  FFMA R40, R81.reuse, R121, R40 ;  /* 0x0000007951287223 */ /* 0x040fe20000000028 */
[----:B------:R-:W-:Y:S01]  /*65d0*/  FFMA R41, R81, R124, R41 ;  /* 0x0000007c51297223 */ /* 0x000fe20000000029 */
[----:B------:R-:W-:Y:S01]  /*65e0*/  ISETP.NE.AND P0, PT, R193, RZ, PT ;  /* 0x000000ffc100720c */ /* 0x000fe20003f05270 */
[----:B------:R-:W-:Y:S01]  /*65f0*/  HADD2.F32 R125, -RZ, R127.H0_H0 ;  /* 0x2000007fff7d7230 */ /* 0x000fe20000004100 */
[----:B------:R-:W-:Y:S01]  /*6600*/  F2FP.SATFINITE.E4M3.F32.PACK_AB_MERGE_C R201, R43, R38, RZ ;  /* 0x000000262bc9723e */ /* 0x000fe200048070ff */
[----:B------:R-:W-:Y:S01]  /*6610*/  FFMA R42, R81, R123, R42 ;  /* 0x0000007b512a7223 */ /* 0x000fe2000000002a */
[C---:B------:R-:W-:Y:S01]  /*6620*/  FMUL R47, R78.reuse, R47 ;  /* 0x0000002f4e2f7220 */ /* 0x040fe20000400000 */
[--C-:B------:R-:W-:Y:S01]  /*6630*/  HADD2.F32 R127, -RZ, R129.reuse.H0_H0 ;  /* 0x20000081ff7f7230 */ /* 0x100fe20000004100 */
[----:B------:R-:W-:Y:S01]  /*6640*/  F2FP.SATFINITE.E4M3.F32.PACK_AB_MERGE_C R201, R37, R36, R201 ;  /* 0x0000002425c9723e */ /* 0x000fe200048070c9 */
[----:B------:R-:W-:Y:S02]  /*6650*/  HADD2.F32 R130, -RZ, R129.H1_H1 ;  /* 0x30000081ff827230 */ /* 0x000fe40000004100 */
[C---:B------:R-:W-:Y:S01]  /*6660*/  FFMA R47, R81.reuse, R126, R47 ;  /* 0x0000007e512f7223 */ /* 0x040fe2000000002f */
[C---:B------:R-:W-:Y:S01]  /*6670*/  FFMA R44, R81.reuse, R125, R44 ;  /* 0x0000007d512c7223 */ /* 0x040fe2000000002c */
[C---:B------:R-:W-:Y:S01]  /*6680*/  FFMA R45, R81.reuse, R128, R45 ;  /* 0x00000080512d7223 */ /* 0x040fe2000000002d */
[----:B------:R-:W-:Y:S02]  /*6690*/  HADD2.F32 R129, -RZ, R131.H0_H0 ;  /* 0x20000083ff817230 */ /* 0x000fe40000004100 */
[C---:B------:R-:W-:Y:S01]  /*66a0*/  FMUL R46, R78.reuse, R50 ;  /* 0x000000324e2e7220 */ /* 0x040fe20000400000 */
[C---:B------:R-:W-:Y:S01]  /*66b0*/  FMUL R51, R78.reuse, R51 ;  /* 0x000000334e337220 */ /* 0x040fe20000400000 */
[--C-:B------:R-:W-:Y:S02]  /*66c0*/  HADD2.F32 R131, -RZ, R133.reuse.H0_H0 ;  /* 0x20000085ff837230 */ /* 0x100fe40000004100 */
[C---:B------:R-:W-:Y:S01]  /*66d0*/  FMUL R50, R78.reuse, R54 ;  /* 0x000000364e327220 */ /* 0x040fe20000400000 */
[C---:B------:R-:W-:Y:S01]  /*66e0*/  FFMA R46, R81.reuse, R127, R46 ;  /* 0x0000007f512e7223 */ /* 0x040fe2000000002e */
[----:B------:R-:W-:Y:S02]  /*66f0*/  HADD2.F32 R134, -RZ, R133.H1_H1 ;  /* 0x30000085ff867230 */ /* 0x000fe40000004100 */
[C---:B------:R-:W-:Y:S01]  /*6700*/  FFMA R51, R81.reuse, R130, R51 ;  /* 0x0000008251337223 */ /* 0x040fe20000000033 */
[----:B------:R-:W-:Y:S02]  /*6710*/  HADD2.F32 R133, -RZ, R135.H0_H0 ;  /* 0x20000087ff857230 */ /* 0x000fe40000004100 */
[C---:B------:R-:W-:Y:S01]  /*6720*/  FMUL R55, R78.reuse, R55 ;  /* 0x000000374e377220 */ /* 0x040fe20000400000 */
[C---:B------:R-:W-:Y:S01]  /*6730*/  FFMA R48, R81.reuse, R129, R48 ;  /* 0x0000008151307223 */ /* 0x040fe20000000030 */
[C---:B------:R-:W-:Y:S01]  /*6740*/  FFMA R49, R81.reuse, R132, R49 ;  /* 0x0000008451317223 */ /* 0x040fe20000000031 */
[--C-:B------:R-:W-:Y:S02]  /*6750*/  HADD2.F32 R135, -RZ, R137.reuse.H0_H0 ;  /* 0x20000089ff877230 */ /* 0x100fe40000004100 */
[C---:B------:R-:W-:Y:S01]  /*6760*/  FFMA R50, R81.reuse, R131, R50 ;  /* 0x0000008351327223 */ /* 0x040fe20000000032 */
[----:B------:R-:W-:Y:S02]  /*6770*/  HADD2.F32 R138, -RZ, R137.H1_H1 ;  /* 0x30000089ff8a7230 */ /* 0x000fe40000004100 */
[C---:B------:R-:W-:Y:S01]  /*6780*/  FMUL R54, R78.reuse, R58 ;  /* 0x0000003a4e367220 */ /* 0x040fe20000400000 */
[----:B------:R-:W-:Y:S02]  /*6790*/  HADD2.F32 R137, -RZ, R139.H0_H0 ;  /* 0x2000008bff897230 */ /* 0x000fe40000004100 */
[C---:B------:R-:W-:Y:S01]  /*67a0*/  FFMA R55, R81.reuse, R134, R55 ;  /* 0x0000008651377223 */ /* 0x040fe20000000037 */
        /* <DEDUP_REMOVED lines=16> */
[----:B------:R-:W-:Y:S01]  /*68b0*/  FFMA R63, R81, R142, R63 ;  /* 0x0000008e513f7223 */ /* 0x000fe2000000003f */
[----:B------:R-:W-:Y:S01]  /*68c0*/  FMUL R67, R78, R67 ;  /* 0x000000434e437220 */ /* 0x000fe20000400000 */
[----:B------:R-:W-:Y:S01]  /*68d0*/  F2FP.SATFINITE.E4M3.F32.PACK_AB_MERGE_C R202, R47, R42, RZ ;  /* 0x0000002a2fca723e */ /* 0x000fe200048070ff */
[----:B------:R-:W-:Y:S01]  /*68e0*/  FFMA R60, R81, R141, R60 ;  /* 0x0000008d513c7223 */ /* 0x000fe2000000003c */
[----:B------:R-:W-:Y:S01]  /*68f0*/  F2FP.SATFINITE.E4M3.F32.PACK_AB_MERGE_C R203, R51, R46, RZ ;  /* 0x0000002e33cb723e */ /* 0x000fe200048070ff */
[C---:B------:R-:W-:Y:S01]  /*6900*/  FFMA R61, R81.reuse, R144, R61 ;  /* 0x00000090513d7223 */ /* 0x040fe2000000003d */
[C---:B------:R-:W-:Y:S01]  /*6910*/  FFMA R62, R81.reuse, R143, R62 ;  /* 0x0000008f513e7223 */ /* 0x040fe2000000003e */
[----:B------:R-:W-:Y:S01]  /*6920*/  FFMA R67, R81, R146, R67 ;  /* 0x0000009251437223 */ /* 0x000fe20000000043 */
[----:B------:R-:W-:Y:S02]  /*6930*/  F2FP.SATFINITE.E4M3.F32.PACK_AB_MERGE_C R202, R41, R40, R202 ;  /* 0x0000002829ca723e */ /* 0x000fe400048070ca */
[----:B------:R-:W-:Y:S02]  /*6940*/  F2FP.SATFINITE.E4M3.F32.PACK_AB_MERGE_C R203, R45, R44, R203 ;  /* 0x0000002c2dcb723e */ /* 0x000fe400048070cb */
[----:B------:R-:W-:Y:S02]  /*6950*/  F2FP.SATFINITE.E4M3.F32.PACK_AB_MERGE_C R212, R55, R50, RZ ;  /* 0x0000003237d4723e */ /* 0x000fe400048070ff */
[----:B------:R-:W-:Y:S01]  /*6960*/  F2FP.SATFINITE.E4M3.F32.PACK_AB_MERGE_C R213, R59, R54, RZ ;  /* 0x000000363bd5723e */ /* 0x000fe200048070ff */
[----:B------:R1:W-:Y:S01]  /*6970*/  STS.128 [R206+0x4020], R200 ;  /* 0x004020c8ce007388 */ /* 0x0003e20000000c00 */
[----:B------:R-:W-:Y:S02]  /*6980*/  F2FP.SATFINITE.E4M3.F32.PACK_AB_MERGE_C R214, R63, R58, RZ ;  /* 0x0000003a3fd6723e */ /* 0x000fe400048070ff */
[----:B------:R-:W-:Y:S02]  /*6990*/  F2FP.SATFINITE.E4M3.F32.PACK_AB_MERGE_C R215, R67, R62, RZ ;  /* 0x0000003e43d7723e */ /* 0x000fe400048070ff */
[----:B------:R-:W-:Y:S02]  /*69a0*/  F2FP.SATFINITE.E4M3.F32.PACK_AB_MERGE_C R212, R49, R48, R212 ;  /* 0x0000003031d4723e */ /* 0x000fe400048070d4 */
[----:B------:R-:W-:Y:S02]  /*69b0*/  F2FP.SATFINITE.E4M3.F32.PACK_AB_MERGE_C R213, R53, R52, R213 ;  /* 0x0000003435d5723e */ /* 0x000fe400048070d5 */
[----:B------:R-:W-:Y:S02]  /*69c0*/  F2FP.SATFINITE.E4M3.F32.PACK_AB_MERGE_C R214, R57, R56, R214 ;  /* 0x0000003839d6723e */ /* 0x000fe400048070d6 */
[----:B------:R-:W-:Y:S02]  /*69d0*/  F2FP.SATFINITE.E4M3.F32.PACK_AB_MERGE_C R215, R61, R60, R215 ;  /* 0x0000003c3dd7723e */ /* 0x000fe400048070d7 */
[----:B------:R-:W-:Y:S02]  /*69e0*/  LEA R210, R181, UR49, 0x3 ;  /* 0x00000031b5d27c11 */ /* 0x000fe4000f8e18ff */
[----:B------:R-:W-:Y:S01]  /*69f0*/  @P6 SHF.L.U32 R221, R180, 0x1f, RZ ;  /* 0x0000001fb4dd6819 */ /* 0x000fe200000006ff */
[----:B------:R1:W-:Y:S01]  /*6a00*/  STS.128 [R205+0x4010], R212 ;  /* 0x004010d4cd007388 */ /* 0x0003e20000000c00 */
[----:B------:R-:W-:Y:S01]  /*6a10*/  @!PT LDS RZ, [RZ] ;  /* 0x00000000fffff984 */ /* 0x000fe20000000800 */
[----:B------:R-:W-:Y:S01]  /*6a20*/  @!PT LDS RZ, [RZ] ;  /* 0x00000000fffff984 */ /* 0x000fe20000000800 */
[----:B------:R-:W-:Y:S01]  /*6a30*/  @!PT LDS RZ, [RZ] ;  /* 0x00000000fffff984 */ /* 0x000fe20000000800 */
[----:B------:R-:W-:Y:S01]  /*6a40*/  @!PT LDS RZ, [RZ] ;  /* 0x00000000fffff984 */ /* 0x000fe20000000800 */
[----:B------:R2:W-:Y:S07]  /*6a50*/  MEMBAR.ALL.CTA ;  /* 0x0000000000007992 */ /* 0x0005ee0000008000 */
[----:B--2---:R-:W2:Y:S02]  /*6a60*/  FENCE.VIEW.ASYNC.S ;  /* 0x00000000000073c6 */ /* 0x004ea40000000000 */
[----:B--2---:R-:W-:Y:S06]  /*6a70*/  BAR.SYNC.DEFER_BLOCKING 0x1, 0x80 ;  /* 0x0042000000007b1d */ /* 0x004fec0000010000 */
[----:B------:R-:W-:Y:S05]  /*6a80*/  @P0 BRA `(.L_x_96) ;  /* 0x0000000000280947 */ /* 0x000fea0003800000 */
[----:B------:R-:W-:Y:S02]  /*6a90*/  UIADD3 UR4, UPT, UPT, UR49, 0x4200, URZ ;  /* 0x0000420031047890 */ /* 0x000fe4000fffe0ff */
[----:B------:R-:W-:Y:S01]  /*6aa0*/  UIADD3 UR6, UP0, UPT, UR52, 0x680, URZ ;  /* 0x0000068034067890 */ /* 0x000fe2000ff1e0ff */
[----:B------:R-:W-:Y:S03]  /*6ab0*/  UMOV UR43, UR36 ;  /* 0x00000024002b7c82 */ /* 0x000fe60008000000 */
[----:B------:R-:W-:Y:S01]  /*6ac0*/  MOV R192, UR4 ;  /* 0x0000000400c07c02 */ /* 0x000fe20008000f00 */
[----:B------:R-:W-:Y:S03]  /*6ad0*/  UIADD3.X UR7, UPT, UPT, URZ, UR53, URZ, UP0, !UPT ;  /* 0x00000035ff077290 */ /* 0x000fe600087fe4ff */
[----:B------:R-:W-:Y:S11]  /*6ae0*/  R2UR UR40, R192 ;  /* 0x00000000c02872ca */ /* 0x000ff600000e0000 */
[----:B------:R-:W-:Y:S02]  /*6af0*/  @!UPT UIADD3 URZ, UPT, UPT, URZ, URZ, URZ ;  /* 0x000000fffffff290 */ /* 0x000fe4000fffe0ff */
[----:B------:R2:W-:Y:S01]  /*6b00*/  UTMASTG.3D [UR40], [UR6] ;  /* 0x00000028060073b5 */ /* 0x0005e20008010000 */
[----:B------:R0:W-:Y:S01]  /*6b10*/  UTMACMDFLUSH ;  /* 0x00000000000079b7 */ /* 0x0001e20000000000 */
[----:B--2---:R-:W-:Y:S04]  /*6b20*/  DEPBAR.LE SB0, 0x1 ;  /* 0x000080400000791a */ /* 0x004fe80000000000 */
.L_x_96:
[----:B------:R-:W-:Y:S05]  /*6b30*/  BSYNC.RECONVERGENT B0 ;  /* 0x0000000000007941 */ /* 0x000fea0003800200 */
.L_x_95:
[----:B------:R-:W-:Y:S06]  /*6b40*/  BAR.SYNC.DEFER_BLOCKING 0x1, 0x80 ;  /* 0x0042000000007b1d */ /* 0x000fec0000010000 */
[----:B------:R-:W2:Y:S01]  /*6b50*/  @P6 SYNCS.PHASECHK.TRANS64.TRYWAIT P0, [R210+URZ+0x40], R221 ;  /* 0x000040ddd20065a7 */ /* 0x000ea200080011ff */
[----:B------:R-:W-:Y:S01]  /*6b60*/  BSSY B1, `(.L_x_97) ;  /* 0x0000023000017945 */ /* 0x000fe20003800000 */
[----:B--2---:R-:W-:Y:S03]  /*6b70*/  @P6 SEL R208, RZ, 0x1, !P0 ;  /* 0x00000001ffd06807 */ /* 0x004fe60004000000 */
[----:B------:R-:W-:Y:S05]  /*6b80*/  @!P6 BRA `(.L_x_98) ;  /* 0x000000000080e947 */ /* 0x000fea0003800000 */
[----:B------:R-:W-:Y:S01]  /*6b90*/  ISETP.NE.AND P1, PT, R209, RZ, PT ;  /* 0x000000ffd100720c */ /* 0x000fe20003f25270 */
[----:B------:R-:W-:Y:S01]  /*6ba0*/  BSSY B0, `(.L_x_99) ;  /* 0x000000a000007945 */ /* 0x000fe20003800000 */
[----:B------:R-:W-:Y:S11]  /*6bb0*/  ISETP.NE.AND P0, PT, R208, RZ, PT ;  /* 0x000000ffd000720c */ /* 0x000ff60003f05270 */
[----:B------:R-:W-:Y:S04]  /*6bc0*/  @P1 IMAD R0, R181, 0x2000, R190 ;  /* 0x00002000b5001824 */ /* 0x000fe800078e02be */
[C---:B------:R-:W-:Y:S01]  /*6bd0*/  @P1 IMAD.IADD R2, R0.reuse, 0x1, R211 ;  /* 0x0000000100021824 */ /* 0x040fe200078e02d3 */
[----:B------:R-:W-:Y:S03]  /*6be0*/  @P1 IADD3 R219, PT, PT, R0, R219, RZ ;  /* 0x000000db00db1210 */ /* 0x000fe60007ffe0ff */
[----:B------:R-:W-:Y:S01]  /*6bf0*/  @P1 IMAD.IADD R217, R217, 0x1, R2 ;  /* 0x00000001d9d91824 */ /* 0x000fe200078e0202 */
[----:B------:R-:W-:Y:S06]  /*6c00*/  @P0 BRA `(.L_x_100) ;  /* 0x00000000000c0947 */ /* 0x000fec0003800000 */
[----:B------:R-:W-:Y:S04]  /*6c10*/  SHF.L.U32 R3, R180, 0x1f, RZ ;  /* 0x0000001fb4037819 */ /* 0x000fe800000006ff */
[----:B------:R-:W2:Y:S02]  /*6c20*/  SYNCS.PHASECHK.TRANS64.TRYWAIT P0, [R210+URZ+0x40], R3 ;  /* 0x00004003d20075a7 */ /* 0x000ea400080011ff */
[----:B--2---:R-:W-:Y:S05]  /*6c30*/  @!P0 BRA `(.L_x_101) ;  /* 0x0000001c00b88947 */ /* 0x004fea0003800000 */
.L_x_100:
[----:B------:R-:W-:Y:S05]  /*6c40*/  BSYNC B0 ;  /* 0x0000000000007941 */ /* 0x000fea0003800000 */
.L_x_99:
[----:B------:R-:W-:Y:S01]  /*6c50*/  ISETP.NE.AND P0, PT, R209, RZ, PT ;  /* 0x000000ffd100720c */ /* 0x000fe20003f05270 */
[----:B--2---:R-:W-:Y:S02]  /*6c60*/  VIADD R210, R210, 0x50 ;  /* 0x00000050d2d27836 */ /* 0x004fe40000000000 */
[----:B------:R-:W-:Y:S02]  /*6c70*/  IMAD.U32 R3, RZ, RZ, UR37 ;  /* 0x00000025ff037e24 */ /* 0x000fe4000f8e00ff */
[----:B------:R-:W-:Y:S03]  /*6c80*/  VIADD R181, R181, 0x1 ;  /* 0x00000001b5b57836 */ /* 0x000fe60000000000 */
[----:B------:R-:W-:Y:S05]  /*6c90*/  PRMT R3, R3, 0x654, R210 ;  /* 0x0000065403037816 */ /* 0x000fea00000000d2 */
[----:B------:R2:W3:Y:S04]  /*6ca0*/  @P0 LDS.128 R148, [R0] ;  /* 0x0000000000940984 */ /* 0x0004e80000000c00 */
[----:B------:R2:W4:Y:S04]  /*6cb0*/  @P0 LDS.128 R152, [R2+0x10] ;  /* 0x0000100002980984 */ /* 0x0005280000000c00 */
        /* <DEDUP_REMOVED lines=9> */
[----:B------:R-:W-:Y:S01]  /*6d50*/  SEL R181, R181, RZ, P0 ;  /* 0x000000ffb5b57207 */ /* 0x000fe20000000000 */
[----:B-----5:R5:W-:Y:S02]  /*6d60*/  SYNCS.ARRIVE.TRANS64.RED.A1T0 RZ, [R3+URZ], RZ ;  /* 0x000000ff03ff79a7 */ /* 0x020be400081004ff */
[----:B-----5:R-:W-:Y:S04]  /*6d70*/  SEL R3, RZ, 0x1, P0 ;  /* 0x00000001ff037807 */ /* 0x020fe80000000000 */
[----:B--234-:R-:W-:Y:S02]  /*6d80*/  LOP3.LUT R180, R180, R3, RZ, 0x3c, !PT ;  /* 0x00000003b4b47212 */ /* 0x01cfe400078e3cff */
.L_x_98:
[----:B------:R-:W-:Y:S05]  /*6d90*/  BSYNC B1 ;  /* 0x0000000000017941 */ /* 0x000fea0003800000 */
.L_x_97:
[----:B------:R-:W-:Y:S05]  /*6da0*/  VIADD R0, R80, 0x40 ;  /* 0x0000004050007836 */ /* 0x000fea0000000000 */
[----:B------:R-:W-:Y:S04]  /*6db0*/  SHF.R.U32.HI R0, RZ, 0x15, R0 ;  /* 0x00000015ff007819 */ /* 0x000fe80000011600 */
[----:B------:R-:W-:Y:S11]  /*6dc0*/  LOP3.LUT P0, RZ, R0, 0x3, R173, 0x48, !PT ;  /* 0x0000000300ff7812 */ /* 0x000ff600078048ad */
[----:B------:R-:W-:Y:S02]  /*6dd0*/  @!UPT UIADD3 URZ, UPT, UPT, URZ, URZ, URZ ;  /* 0x000000fffffff290 */ /* 0x000fe4000fffe0ff */
[----:B------:R-:W-:Y:S05]  /*6de0*/  @!P0 BRA `(.L_x_102) ;  /* 0x0000000000408947 */ /* 0x000fea0003800000 */
[----:B------:R-:W2:Y:S01]  /*6df0*/  LDCU.64 UR8, c[0x4][0x70] ;  /* 0x01000e00ff0877ac */ /* 0x000ea20008000a00 */
[----:B------:R-:W-:Y:S01]  /*6e00*/  MOV R3, 0x0 ;  /* 0x0000000000037802 */ /* 0x000fe20000000f00 */
[----:B------:R-:W-:Y:S02]  /*6e10*/  HFMA2 R12, -RZ, RZ, 0, 5.9604644775390625e-08 ;  /* 0x00000001ff0c7431 */ /* 0x000fe400000001ff */
[----:B------:R-:W-:Y:S02]  /*6e20*/  IMAD.MOV.U32 R8, RZ, RZ, 0x192 ;  /* 0x00000192ff087424 */ /* 0x000fe400078e00ff */
[----:B------:R-:W-:Y:S01]  /*6e30*/  IMAD.MOV.U32 R13, RZ, RZ, RZ ;  /* 0x000000ffff0d7224 */ /* 0x000fe200078e00ff */
[----:B------:R-:W3:Y:S01]  /*6e40*/  LDCU.64 UR6, c[0x4][0x78] ;  /* 0x01000f00ff0677ac */ /* 0x000ee20008000a00 */
[----:B------:R-:W4:Y:S01]  /*6e50*/  LDC.64 R2, c[0x4][R3] ;  /* 0x0100000003027b82 */ /* 0x000f220000000a00 */
[----:B------:R-:W5:Y:S01]  /*6e60*/  LDCU.64 UR4, c[0x4][0x10] ;  /* 0x01000200ff0477ac */ /* 0x000f620008000a00 */
[----:B--2---:R-:W-:Y:S01]  /*6e70*/  MOV R5, UR9 ;  /* 0x0000000900057c02 */ /* 0x004fe20008000f00 */
[----:B------:R-:W-:Y:S01]  /*6e80*/  IMAD.U32 R4, RZ, RZ, UR8 ;  /* 0x00000008ff047e24 */ /* 0x000fe2000f8e00ff */
[----:B---3--:R-:W-:Y:S01]  /*6e90*/  MOV R7, UR7 ;  /* 0x0000000700077c02 */ /* 0x008fe20008000f00 */
[----:B------:R-:W-:Y:S01]  /*6ea0*/  IMAD.U32 R6, RZ, RZ, UR6 ;  /* 0x00000006ff067e24 */ /* 0x000fe2000f8e00ff */
[----:B-----5:R-:W-:Y:S01]  /*6eb0*/  MOV R11, UR5 ;  /* 0x00000005000b7c02 */ /* 0x020fe20008000f00 */
[----:B------:R-:W-:Y:S02]  /*6ec0*/  IMAD.U32 R10, RZ, RZ, UR4 ;  /* 0x00000004ff0a7e24 */ /* 0x000fe4000f8e00ff */
[----:B------:R-:W-:Y:S07]  /*6ed0*/  LEPC R20, `(.L_x_102) ;  /* 0x000000001014794e */ /* 0x000fee0000000000 */
[----:B-1--4-:R-:W-:Y:S05]  /*6ee0*/  CALL.ABS.NOINC R2 ;  /* 0x0000000002007343 */ /* 0x012fea0003c00000 */
.L_x_102:
[----:B------:R-:W-:Y:S01]  /*6ef0*/  ISETP.NE.AND P0, PT, R193, RZ, PT ;  /* 0x000000ffc100720c */ /* 0x000fe20003f05270 */
[----:B------:R-:W-:Y:S05]  /*6f00*/  WARPSYNC.ALL ;  /* 0x0000000000007948 */ /* 0x000fea0003800000 */
[----:B------:R-:W-:Y:S01]  /*6f10*/  R2UR UR4, R80 ;  /* 0x00000000500472ca */ /* 0x000fe200000e0000 */
[----:B------:R-:W-:Y:S01]  /*6f20*/  BSSY.RECONVERGENT B0, `(.L_x_103) ;  /* 0x000011d000007945 */ /* 0x000fe20003800200 */
[----:B------:R-:W-:Y:S02]  /*6f30*/  F2FP.F16.E4M3.UNPACK_B R11, R149 ;  /* 0x00000095ff0b723e */ /* 0x000fe400020006ff */
[----:B------:R-:W-:Y:S02]  /*6f40*/  F2FP.F16.E4M3.UNPACK_B R10, R150 ;  /* 0x00000096ff0a723e */ /* 0x000fe400020006ff */
[----:B------:R-:W-:Y:S01]  /*6f50*/  F2FP.F16.E4M3.UNPACK_B R9, R151 ;  /* 0x00000097ff09723e */ /* 0x000fe200020006ff */
[--C-:B------:R-:W-:Y:S01]  /*6f60*/  HADD2.F32 R83, -RZ, R11.reuse.H0_H0 ;  /* 0x2000000bff537230 */ /* 0x100fe20000004100 */
[----:B------:R-:W-:Y:S01]  /*6f70*/  F2FP.F16.E4M3.UNPACK_B R8, R152 ;  /* 0x00000098ff08723e */ /* 0x000fe200020006ff */
[----:B------:R-:W-:Y:S01]  /*6f80*/  HADD2.F32 R84, -RZ, R11.H1_H1 ;  /* 0x3000000bff547230 */ /* 0x000fe20000004100 */
[----:B------:R-:W-:Y:S01]  /*6f90*/  F2FP.F16.E4M3.UNPACK_B R7, R153 ;  /* 0x00000099ff07723e */ /* 0x000fe200020006ff */
[--C-:B------:R-:W-:Y:S01]  /*6fa0*/  HADD2.F32 R87, -RZ, R10.reuse.H0_H0 ;  /* 0x2000000aff577230 */ /* 0x100fe20000004100 */
[----:B------:R-:W-:Y:S01]  /*6fb0*/  F2FP.F16.E4M3.UNPACK_B R6, R154 ;  /* 0x0000009aff06723e */ /* 0x000fe200020006ff */
[----:B------:R-:W-:Y:S01]  /*6fc0*/  HADD2.F32 R88, -RZ, R10.H1_H1 ;  /* 0x3000000aff587230 */ /* 0x000fe20000004100 */
[----:B------:R-:W-:Y:S01]  /*6fd0*/  F2FP.F16.E4M3.UNPACK_B R5, R155 ;  /* 0x0000009bff05723e */ /* 0x000fe200020006ff */
[--C-:B------:R-:W-:Y:S01]  /*6fe0*/  HADD2.F32 R91, -RZ, R9.reuse.H0_H0 ;  /* 0x20000009ff5b7230 */ /* 0x100fe20000004100 */
[----:B-1----:R-:W-:Y:S01]  /*6ff0*/  F2FP.F16.E4M3.UNPACK_B R4, R156 ;  /* 0x0000009cff04723e */ /* 0x002fe200020006ff */
[----:B------:R-:W-:Y:S01]  /*7000*/  HADD2.F32 R92, -RZ, R9.H1_H1 ;  /* 0x30000009ff5c7230 */ /* 0x000fe20000004100 */
[-C--:B------:R-:W-:Y:S01]  /*7010*/  F2FP.F16.E4M3.UNPACK_B R2, R148.reuse ;  /* 0x00000094ff02723e */ /* 0x080fe200020006ff */
[--C-:B------:R-:W-:Y:S01]  /*7020*/  HADD2.F32 R95, -RZ, R8.reuse.H0_H0 ;  /* 0x20000008ff5f7230 */ /* 0x100fe20000004100 */
[----:B------:R-:W-:Y:S01]  /*7030*/  F2FP.F16.E4M3.UNPACK_B R148, R148.H1 ;  /* 0x00000094ff94723e */ /* 0x000fe200030006ff */
[----:B------:R-:W-:Y:S01]  /*7040*/  HADD2.F32 R97, -RZ, R8.H1_H1 ;  /* 0x30000008ff617230 */ /* 0x000fe20000004100 */
[----:B------:R-:W-:Y:S01]  /*7050*/  F2FP.F16.E4M3.UNPACK_B R149, R149.H1 ;  /* 0x00000095ff95723e */ /* 0x000fe200030006ff */
[--C-:B------:R-:W-:Y:S01]  /*7060*/  HADD2.F32 R98, -RZ, R7.reuse.H0_H0 ;  /* 0x20000007ff627230 */ /* 0x100fe20000004100 */
[----:B------:R-:W-:Y:S01]  /*7070*/  F2FP.F16.E4M3.UNPACK_B R150, R150.H1 ;  /* 0x00000096ff96723e */ /* 0x000fe200030006ff */
[----:B------:R-:W-:Y:S01]  /*7080*/  HADD2.F32 R101, -RZ, R7.H1_H1 ;  /* 0x30000007ff657230 */ /* 0x000fe20000004100 */
[----:B------:R-:W-:Y:S01]  /*7090*/  F2FP.F16.E4M3.UNPACK_B R151, R151.H1 ;  /* 0x00000097ff97723e */ /* 0x000fe200030006ff */
[--C-:B------:R-:W-:Y:S01]  /*70a0*/  HADD2.F32 R102, -RZ, R6.reuse.H0_H0 ;  /* 0x20000006ff667230 */ /* 0x100fe20000004100 */
[----:B------:R-:W-:Y:S01]  /*70b0*/  F2FP.F16.E4M3.UNPACK_B R138, R163 ;  /* 0x000000a3ff8a723e */ /* 0x000fe200020006ff */
[----:B------:R-:W-:Y:S01]  /*70c0*/  HADD2.F32 R105, -RZ, R6.H1_H1 ;  /* 0x30000006ff697230 */ /* 0x000fe20000004100 */
[----:B------:R-:W-:Y:S01]  /*70d0*/  R2UR UR5, R207 ;  /* 0x00000000cf0572ca */ /* 0x000fe200000e0000 */
        /* <DEDUP_REMOVED lines=8> */
[----:B------:R-:W1:Y:S01]  /*7160*/  LDTM.x64 R4, tmem[UR4+0x40] ;  /* 0x00004004000479ee */ /* 0x000e620008340000 */
[--C-:B------:R-:W-:Y:S01]  /*7170*/  HADD2.F32 R0, -RZ, R2.reuse.H0_H0 ;  /* 0x20000002ff007230 */ /* 0x100fe20000004100 */
[----:B------:R-:W-:Y:S01]  /*7180*/  NOP ;  /* 0x0000000000007918 */ /* 0x000fe20000000000 */
[----:B------:R-:W-:Y:S01]  /*7190*/  HADD2.F32 R2, -RZ, R2.H1_H1 ;  /* 0x30000002ff027230 */ /* 0x000fe20000004100 */
[----:B------:R-:W-:Y:S01]  /*71a0*/  UIADD3 UR5, UPT, UPT, UR5, 0xb0, URZ ;  /* 0x000000b005057890 */ /* 0x000fe2000fffe0ff */
[--C-:B------:R-:W-:Y:S01]  /*71b0*/  HADD2.F32 R86, -RZ, R149.reuse.H1_H1 ;  /* 0x30000095ff567230 */ /* 0x100fe20000004100 */
[----:B------:R-:W-:Y:S01]  /*71c0*/  F2FP.F16.E4M3.UNPACK_B R132, R161 ;  /* 0x000000a1ff84723e */ /* 0x000fe200020006ff */
[--C-:B------:R-:W-:Y:S01]  /*71d0*/  HADD2.F32 R114, -RZ, R116.reuse.H0_H0 ;  /* 0x20000074ff727230 */ /* 0x100fe20000004100 */
[----:B------:R-:W-:Y:S01]  /*71e0*/  UPRMT UR5, UR37, 0x654, UR5 ;  /* 0x0000065425057896 */ /* 0x000fe20008000005 */
[----:B------:R-:W-:Y:S01]  /*71f0*/  HADD2.F32 R117, -RZ, R116.H1_H1 ;  /* 0x30000074ff757230 */ /* 0x000fe20000004100 */
[----:B------:R-:W-:Y:S01]  /*7200*/  F2FP.F16.E4M3.UNPACK_B R136, R162 ;  /* 0x000000a2ff88723e */ /* 0x000fe200020006ff */
[--C-:B------:R-:W-:Y:S01]  /*7210*/  HADD2.F32 R118, -RZ, R120.reuse.H0_H0 ;  /* 0x20000078ff767230 */ /* 0x100fe20000004100 */
[----:B------:R-:W-:Y:S01]  /*7220*/  F2FP.F16.E4M3.UNPACK_B R152, R152.H1 ;  /* 0x00000098ff98723e */ /* 0x000fe200030006ff */
[----:B------:R-:W-:Y:S01]  /*7230*/  HADD2.F32 R121, -RZ, R120.H1_H1 ;  /* 0x30000078ff797230 */ /* 0x000fe20000004100 */
[----:B------:R-:W-:Y:S01]  /*7240*/  F2FP.F16.E4M3.UNPACK_B R153, R153.H1 ;  /* 0x00000099ff99723e */ /* 0x000fe200030006ff */
[--C-:B------:R-:W-:Y:S01]  /*7250*/  HADD2.F32 R122, -RZ, R124.reuse.H0_H0 ;  /* 0x2000007cff7a7230 */ /* 0x100fe20000004100 */
[----:B------:R-:W-:Y:S01]  /*7260*/  F2FP.F16.E4M3.UNPACK_B R154, R154.H1 ;  /* 0x0000009aff9a723e */ /* 0x000fe200030006ff */
[----:B-1----:R-:W-:Y:S01]  /*7270*/  SYNCS.ARRIVE.TRANS64.RED.A1T0 RZ, [UR5], RZ ;  /* 0x000000ffffff79a7 */ /* 0x002fe20008100405 */
[----:B------:R-:W-:Y:S01]  /*7280*/  HADD2.F32 R125, -RZ, R124.H1_H1 ;  /* 0x3000007cff7d7230 */ /* 0x000fe20000004100 */
[----:B------:R-:W-:Y:S01]  /*7290*/  F2FP.F16.E4M3.UNPACK_B R155, R155.H1 ;  /* 0x0000009bff9b723e */ /* 0x000fe200030006ff */
[--C-:B------:R-:W-:Y:S01]  /*72a0*/  HADD2.F32 R126, -RZ, R128.reuse.H0_H0 ;  /* 0x20000080ff7e7230 */ /* 0x100fe20000004100 */
[----:B------:R-:W-:Y:S01]  /*72b0*/  F2FP.F16.E4M3.UNPACK_B R156, R156.H1 ;  /* 0x0000009cff9c723e */ /* 0x000fe200030006ff */
[----:B------:R-:W-:Y:S01]  /*72c0*/  HADD2.F32 R129, -RZ, R128.H1_H1 ;  /* 0x30000080ff817230 */ /* 0x000fe20000004100 */
[----:B------:R-:W-:Y:S01]  /*72d0*/  F2FP.F16.E4M3.UNPACK_B R157, R157.H1 ;  /* 0x0000009dff9d723e */ /* 0x000fe200030006ff */
[C---:B------:R-:W-:Y:S01]  /*72e0*/  FMUL R4, R78.reuse, R4 ;  /* 0x000000044e047220 */ /* 0x040fe20000400000 */
[C---:B------:R-:W-:Y:S01]  /*72f0*/  FMUL R5, R78.reuse, R5 ;  /* 0x000000054e057220 */ /* 0x040fe20000400000 */
[----:B------:R-:W-:Y:S02]  /*7300*/  HADD2.F32 R3, -RZ, R148.H0_H0 ;  /* 0x20000094ff037230 */ /* 0x000fe40000004100 */
        /* <DEDUP_REMOVED lines=9> */
[C---:B------:R-:W-:Y:S01]  /*73a0*/  FMUL R2, R78.reuse, R21 ;  /* 0x000000154e027220 */ /* 0x040fe20000400000 */
[C---:B------:R-:W-:Y:S01]  /*73b0*/  FMUL R21, R78.reuse, R28 ;  /* 0x0000001c4e157220 */ /* 0x040fe20000400000 */
[----:B------:R-:W-:Y:S02]  /*73c0*/  HADD2.F32 R130, -RZ, R132.H0_H0 ;  /* 0x20000084ff827230 */ /* 0x000fe40000004100 */
[C---:B------:R-:W-:Y:S01]  /*73d0*/  FMUL R6, R78.reuse, R6 ;  /* 0x000000064e067220 */ /* 0x040fe20000400000 */
[----:B------:R-:W-:Y:S02]  /*73e0*/  HADD2.F32 R82, -RZ, R148.H1_H1 ;  /* 0x30000094ff527230 */ /* 0x000fe40000004100 */
[C---:B------:R-:W-:Y:S01]  /*73f0*/  FMUL R7, R78.reuse, R7 ;  /* 0x000000074e077220 */ /* 0x040fe20000400000 */
[----:B------:R-:W-:Y:S02]  /*7400*/  HADD2.F32 R85, -RZ, R149.H0_H0 ;  /* 0x20000095ff557230 */ /* 0x000fe40000004100 */
[C---:B------:R-:W-:Y:S01]  /*7410*/  FFMA R6, R81.reuse, R3, R6 ;  /* 0x0000000351067223 */ /* 0x040fe20000000006 */
[----:B------:R-:W-:Y:S02]  /*7420*/  HADD2.F32 R133, -RZ, R132.H1_H1 ;  /* 0x30000084ff857230 */ /* 0x000fe40000004100 */
[C---:B------:R-:W-:Y:S01]  /*7430*/  FFMA R7, R81.reuse, R82, R7 ;  /* 0x0000005251077223 */ /* 0x040fe20000000007 */
[C---:B------:R-:W-:Y:S01]  /*7440*/  FFMA R8, R81.reuse, R83, R8 ;  /* 0x0000005351087223 */ /* 0x040fe20000000008 */
[C---:B------:R-:W-:Y:S01]  /*7450*/  FFMA R9, R81.reuse, R84, R9 ;  /* 0x0000005451097223 */ /* 0x040fe20000000009 */
[--C-:B------:R-:W-:Y:S02]  /*7460*/  HADD2.F32 R82, -RZ, R138.reuse.H0_H0 ;  /* 0x2000008aff527230 */ /* 0x100fe40000004100 */
[C---:B------:R-:W-:Y:S01]  /*7470*/  FMUL R10, R78.reuse, R10 ;  /* 0x0000000a4e0a7220 */ /* 0x040fe20000400000 */
[----:B------:R-:W-:Y:S02]  /*7480*/  HADD2.F32 R83, -RZ, R138.H1_H1 ;  /* 0x3000008aff537230 */ /* 0x000fe40000004100 */
[C---:B------:R-:W-:Y:S01]  /*7490*/  FMUL R11, R78.reuse, R11 ;  /* 0x0000000b4e0b7220 */ /* 0x040fe20000400000 */
[----:B------:R-:W-:Y:S02]  /*74a0*/  HADD2.F32 R89, -RZ, R150.H0_H0 ;  /* 0x20000096ff597230 */ /* 0x000fe40000004100 */
[C---:B------:R-:W-:Y:S01]  /*74b0*/  FFMA R10, R81.reuse, R85, R10 ;  /* 0x00000055510a7223 */ /* 0x040fe2000000000a */
[--C-:B------:R-:W-:Y:S02]  /*74c0*/  HADD2.F32 R134, -RZ, R136.reuse.H0_H0 ;  /* 0x20000088ff867230 */ /* 0x100fe40000004100 */
[C---:B------:R-:W-:Y:S01]  /*74d0*/  FFMA R11, R81.reuse, R86, R11 ;  /* 0x00000056510b7223 */ /* 0x040fe2000000000b */
[C---:B------:R-:W-:Y:S01]  /*74e0*/  FFMA R12, R81.reuse, R87, R12 ;  /* 0x00000057510c7223 */ /* 0x040fe2000000000c */
[----:B------:R-:W-:Y:S01]  /*74f0*/  FFMA R13, R81, R88, R13 ;  /* 0x00000058510d7223 */ /* 0x000fe2000000000d */
[----:B------:R-:W-:Y:S01]  /*7500*/  F2FP.SATFINITE.E4M3.F32.PACK_AB_MERGE_C R86, R7, R6, RZ ;  /* 0x000000060756723e */ /* 0x000fe200048070ff */
[C---:B------:R-:W-:Y:S01]  /*7510*/  FMUL R7, R78.reuse, R24 ;  /* 0x000000184e077220 */ /* 0x040fe20000400000 */
[----:B------:R-:W-:Y:S01]  /*7520*/  F2FP.SATFINITE.E4M3.F32.PACK_AB_MERGE_C R138, R11, R10, RZ ;  /* 0x0000000a0b8a723e */ /* 0x000fe200048070ff */
[C---:B------:R-:W-:Y:S01]  /*7530*/  FMUL R10, R78.reuse, R25 ;  /* 0x000000194e0a7220 */ /* 0x040fe20000400000 */
[C---:B------:R-:W-:Y:S01]  /*7540*/  FMUL R25, R78.reuse, R32 ;  /* 0x000000204e197220 */ /* 0x040fe20000400000 */
[----:B------:R-:W-:Y:S02]  /*7550*/  HADD2.F32 R137, -RZ, R136.H1_H1 ;  /* 0x30000088ff897230 */ /* 0x000fe40000004100 */
[C---:B------:R-:W-:Y:S01]  /*7560*/  FMUL R14, R78.reuse, R14 ;  /* 0x0000000e4e0e7220 */ /* 0x040fe20000400000 */
[----:B------:R-:W-:Y:S02]  /*7570*/  HADD2.F32 R90, -RZ, R150.H1_H1 ;  /* 0x30000096ff5a7230 */ /* 0x000fe40000004100 */
[C---:B------:R-:W-:Y:S01]  /*7580*/  FMUL R15, R78.reuse, R15 ;  /* 0x0000000f4e0f7220 */ /* 0x040fe20000400000 */
[--C-:B------:R-:W-:Y:S02]  /*7590*/  HADD2.F32 R93, -RZ, R151.reuse.H0_H0 ;  /* 0x20000097ff5d7230 */ /* 0x100fe40000004100 */
[C---:B------:R-:W-:Y:S01]  /*75a0*/  FFMA R14, R81.reuse, R89, R14 ;  /* 0x00000059510e7223 */ /* 0x040fe2000000000e */
[----:B------:R-:W-:Y:S02]  /*75b0*/  HADD2.F32 R94, -RZ, R151.H1_H1 ;  /* 0x30000097ff5e7230 */ /* 0x000fe40000004100 */
[C---:B------:R-:W-:Y:S01]  /*75c0*/  FFMA R15, R81.reuse, R90, R15 ;  /* 0x0000005a510f7223 */ /* 0x040fe2000000000f */
[C---:B------:R-:W-:Y:S01]  /*75d0*/  FFMA R16, R81.reuse, R91, R16 ;  /* 0x0000005b51107223 */ /* 0x040fe20000000010 */
[----:B------:R-:W-:Y:S01]  /*75e0*/  FFMA R17, R81, R92, R17 ;  /* 0x0000005c51117223 */ /* 0x000fe20000000011 */
[C---:B------:R-:W-:Y:S01]  /*75f0*/  FMUL R18, R78.reuse, R18 ;  /* 0x000000124e127220 */ /* 0x040fe20000400000 */
[C---:B------:R-:W-:Y:S01]  /*7600*/  FMUL R19, R78.reuse, R19 ;  /* 0x000000134e137220 */ /* 0x040fe20000400000 */
[--C-:B------:R-:W-:Y:S01]  /*7610*/  HADD2.F32 R96, -RZ, R152.reuse.H0_H0 ;  /* 0x20000098ff607230 */ /* 0x100fe20000004100 */
[----:B------:R-:W-:Y:S01]  /*7620*/  F2FP.SATFINITE.E4M3.F32.PACK_AB_MERGE_C R14, R15, R14, RZ ;  /* 0x0000000e0f0e723e */ /* 0x000fe200048070ff */
[C---:B------:R-:W-:Y:S01]  /*7630*/  FFMA R18, R81.reuse, R93, R18 ;  /* 0x0000005d51127223 */ /* 0x040fe20000000012 */
[C---:B------:R-:W-:Y:S01]  /*7640*/  FFMA R19, R81.reuse, R94, R19 ;  /* 0x0000005e51137223 */ /* 0x040fe20000000013 */
[C---:B------:R-:W-:Y:S01]  /*7650*/  FFMA R0, R81.reuse, R95, R0 ;  /* 0x0000005f51007223 */ /* 0x040fe20000000000 */
[----:B------:R-:W-:Y:S01]  /*7660*/  FFMA R2, R81, R97, R2 ;  /* 0x0000006151027223 */ /* 0x000fe20000000002 */
[----:B------:R-:W-:Y:S02]  /*7670*/  HADD2.F32 R99, -RZ, R152.H1_H1 ;  /* 0x30000098ff637230 */ /* 0x000fe40000004100 */
[C---:B------:R-:W-:Y:S01]  /*7680*/  FMUL R3, R78.reuse, R22 ;  /* 0x000000164e037220 */ /* 0x040fe20000400000 */
[----:B------:R-:W-:Y:S01]  /*7690*/  F2FP.SATFINITE.E4M3.F32.PACK_AB_MERGE_C R18, R19, R18, RZ ;  /* 0x000000121312723e */ /* 0x000fe200048070ff */
[C---:B------:R-:W-:Y:S01]  /*76a0*/  FMUL R22, R78.reuse, R29 ;  /* 0x0000001d4e167220 */ /* 0x040fe20000400000 */
[C---:B------:R-:W-:Y:S01]  /*76b0*/  FMUL R29, R78.reuse, R36 ;  /* 0x000000244e1d7220 */ /* 0x040fe20000400000 */
[C---:B------:R-:W-:Y:S01]  /*76c0*/  FFMA R3, R81.reuse, R96, R3 ;  /* 0x0000006051037223 */ /* 0x040fe20000000003 */
[C---:B------:R-:W-:Y:S01]  /*76d0*/  FMUL R6, R78.reuse, R23 ;  /* 0x000000174e067220 */ /* 0x040fe20000400000 */
[--C-:B------:R-:W-:Y:S02]  /*76e0*/  HADD2.F32 R100, -RZ, R153.reuse.H0_H0 ;  /* 0x20000099ff647230 */ /* 0x100fe40000004100 */
[C---:B------:R-:W-:Y:S01]  /*76f0*/  FMUL R11, R78.reuse, R26 ;  /* 0x0000001a4e0b7220 */ /* 0x040fe20000400000 */
[----:B------:R-:W-:Y:S02]  /*7700*/  HADD2.F32 R103, -RZ, R153.H1_H1 ;  /* 0x30000099ff677230 */ /* 0x000fe40000004100 */
[C---:B------:R-:W-:Y:S01]  /*7710*/  FFMA R6, R81.reuse, R99, R6 ;  /* 0x0000006351067223 */ /* 0x040fe20000000006 */
[C---:B------:R-:W-:Y:S01]  /*7720*/  FFMA R7, R81.reuse, R98, R7 ;  /* 0x0000006251077223 */ /* 0x040fe20000000007 */
[C---:B------:R-:W-:Y:S01]  /*7730*/  FFMA R10, R81.reuse, R101, R10 ;  /* 0x00000065510a7223 */ /* 0x040fe2000000000a */
[C---:B------:R-:W-:Y:S01]  /*7740*/  FFMA R11, R81.reuse, R100, R11 ;  /* 0x00000064510b7223 */ /* 0x040fe2000000000b */
[----:B------:R-:W-:Y:S01]  /*7750*/  FMUL R26, R78, R33 ;  /* 0x000000214e1a7220 */ /* 0x000fe20000400000 */
[----:B------:R-:W-:Y:S01]  /*7760*/  F2FP.SATFINITE.E4M3.F32.PACK_AB_MERGE_C R3, R6, R3, RZ ;  /* 0x000000030603723e */ /* 0x000fe200048070ff */
[C---:B------:R-:W-:Y:S01]  /*7770*/  FMUL R33, R78.reuse, R40 ;  /* 0x000000284e217220 */ /* 0x040fe20000400000 */
        /* <DEDUP_REMOVED lines=8> */
[C---:B------:R-:W-:Y:S01]  /*7800*/  FMUL R30, R78.reuse, R37 ;  /* 0x000000254e1e7220 */ /* 0x040fe20000400000 */
[C---:B------:R-:W-:Y:S01]  /*7810*/  FMUL R37, R78.reuse, R44 ;  /* 0x0000002c4e257220 */ /* 0x040fe20000400000 */
[C---:B------:R-:W-:Y:S01]  /*7820*/  FMUL R24, R78.reuse, R31 ;  /* 0x0000001f4e187220 */ /* 0x040fe20000400000 */
[----:B------:R-:W-:Y:S01]  /*7830*/  F2FP.F16.E4M3.UNPACK_B R158, R158.H1 ;  /* 0x0000009eff9e723e */ /* 0x000fe200030006ff */
[--C-:B------:R-:W-:Y:S02]  /*7840*/  HADD2.F32 R108, -RZ, R155.reuse.H0_H0 ;  /* 0x2000009bff6c7230 */ /* 0x100fe40000004100 */
[----:B------:R-:W-:Y:S01]  /*7850*/  FMUL R27, R78, R34 ;  /* 0x000000224e1b7220 */ /* 0x000fe20000400000 */
[----:B------:R-:W-:Y:S02]  /*7860*/  HADD2.F32 R111, -RZ, R155.H1_H1 ;  /* 0x3000009bff6f7230 */ /* 0x000fe40000004100 */
[C---:B------:R-:W-:Y:S01]  /*7870*/  FFMA R24, R81.reuse, R107, R24 ;  /* 0x0000006b51187223 */ /* 0x040fe20000000018 */
[----:B------:R-:W-:Y:S01]  /*7880*/  F2FP.F16.E4M3.UNPACK_B R159, R159.H1 ;  /* 0x0000009fff9f723e */ /* 0x000fe200030006ff */
[C---:B------:R-:W-:Y:S01]  /*7890*/  FFMA R25, R81.reuse, R106, R25 ;  /* 0x0000006a51197223 */ /* 0x040fe20000000019 */
[C---:B------:R-:W-:Y:S01]  /*78a0*/  FFMA R26, R81.reuse, R109, R26 ;  /* 0x0000006d511a7223 */ /* 0x040fe2000000001a */
[----:B------:R-:W-:Y:S01]  /*78b0*/  F2FP.F16.E4M3.UNPACK_B R160, R160.H1 ;  /* 0x000000a0ffa0723e */ /* 0x000fe200030006ff */
[C---:B------:R-:W-:Y:S01]  /*78c0*/  FFMA R27, R81.reuse, R108, R27 ;  /* 0x0000006c511b7223 */ /* 0x040fe2000000001b */
[----:B------:R-:W-:Y:S01]  /*78d0*/  F2FP.SATFINITE.E4M3.F32.PACK_AB_MERGE_C R6, R24, R23, RZ ;  /* 0x000000171806723e */ /* 0x000fe200048070ff */
[C---:B------:R-:W-:Y:S01]  /*78e0*/  FMUL R34, R78.reuse, R41 ;  /* 0x000000294e227220 */ /* 0x040fe20000400000 */
[C---:B------:R-:W-:Y:S01]  /*78f0*/  FMUL R41, R78.reuse, R48 ;  /* 0x000000304e297220 */ /* 0x040fe20000400000 */
[----:B------:R-:W-:Y:S01]  /*7900*/  FMUL R28, R78, R35 ;  /* 0x000000234e1c7220 */ /* 0x000fe20000400000 */
[----:B------:R-:W-:Y:S01]  /*7910*/  F2FP.F16.E4M3.UNPACK_B R161, R161.H1 ;  /* 0x000000a1ffa1723e */ /* 0x000fe200030006ff */
[--C-:B------:R-:W-:Y:S01]  /*7920*/  HADD2.F32 R112, -RZ, R156.reuse.H0_H0 ;  /* 0x2000009cff707230 */ /* 0x100fe20000004100 */
[----:B------:R-:W-:Y:S01]  /*7930*/  F2FP.SATFINITE.E4M3.F32.PACK_AB_MERGE_C R6, R22, R21, R6 ;  /* 0x000000151606723e */ /* 0x000fe20004807006 */
[C---:B------:R-:W-:Y:S01]  /*7940*/  FFMA R28, R81.reuse, R111, R28 ;  /* 0x0000006f511c7223 */ /* 0x040fe2000000001c */
[C---:B------:R-:W-:Y:S01]  /*7950*/  FFMA R29, R81.reuse, R110, R29 ;  /* 0x0000006e511d7223 */ /* 0x040fe2000000001d */
[C---:B------:R-:W-:Y:S01]  /*7960*/  FFMA R30, R81.reuse, R113, R30 ;  /* 0x00000071511e7223 */ /* 0x040fe2000000001e */
[----:B------:R-:W-:Y:S02]  /*7970*/  HADD2.F32 R115, -RZ, R156.H1_H1 ;  /* 0x3000009cff737230 */ /* 0x000fe40000004100 */
[C---:B------:R-:W-:Y:S01]  /*7980*/  FMUL R31, R78.reuse, R38 ;  /* 0x000000264e1f7220 */ /* 0x040fe20000400000 */
[----:B------:R-:W-:Y:S01]  /*7990*/  F2FP.F16.E4M3.UNPACK_B R162, R162.H1 ;  /* 0x000000a2ffa2723e */ /* 0x000fe200030006ff */
[C---:B------:R-:W-:Y:S01]  /*79a0*/  FMUL R38, R78.reuse, R45 ;  /* 0x0000002d4e267220 */ /* 0x040fe20000400000 */
[C---:B------:R-:W-:Y:S01]  /*79b0*/  FMUL R45, R78.reuse, R52 ;  /* 0x000000344e2d7220 */ /* 0x040fe20000400000 */
[----:B------:R-:W-:Y:S01]  /*79c0*/  F2FP.F16.E4M3.UNPACK_B R163, R163.H1 ;  /* 0x000000a3ffa3723e */ /* 0x000fe200030006ff */
[----:B------:R-:W-:Y:S01]  /*79d0*/  FFMA R31, R81, R112, R31 ;  /* 0x00000070511f7223 */ /* 0x000fe2000000001f */
[----:B------:R-:W-:Y:S01]  /*79e0*/  FMUL R52, R78, R59 ;  /* 0x0000003b4e347220 */ /* 0x000fe20000400000 */
[----:B------:R-:W-:Y:S01]  /*79f0*/  IADD3 R76, PT, PT, R76, 0x1, RZ ;  /* 0x000000014c4c7810 */ /* 0x000fe20007ffe0ff */
[C---:B------:R-:W-:Y:S01]  /*7a00*/  FMUL R59, R78.reuse, R66 ;  /* 0x000000424e3b7220 */ /* 0x040fe20000400000 */
[----:B------:R-:W-:Y:S01]  /*7a10*/  F2FP.SATFINITE.E4M3.F32.PACK_AB_MERGE_C R66, R13, R12, R14 ;  /* 0x0000000c0d42723e */ /* 0x000fe2000480700e */
[C---:B------:R-:W-:Y:S01]  /*7a20*/  FMUL R32, R78.reuse, R39 ;  /* 0x000000274e207220 */ /* 0x040fe20000400000 */
[--C-:B------:R-:W-:Y:S02]  /*7a30*/  HADD2.F32 R116, -RZ, R157.reuse.H0_H0 ;  /* 0x2000009dff747230 */ /* 0x100fe40000004100 */
[C---:B------:R-:W-:Y:S01]  /*7a40*/  FMUL R35, R78.reuse, R42 ;  /* 0x0000002a4e237220 */ /* 0x040fe20000400000 */
[----:B------:R-:W-:Y:S02]  /*7a50*/  HADD2.F32 R119, -RZ, R157.H1_H1 ;  /* 0x3000009dff777230 */ /* 0x000fe40000004100 */
[C---:B------:R-:W-:Y:S01]  /*7a60*/  FFMA R32, R81.reuse, R115, R32 ;  /* 0x0000007351207223 */ /* 0x040fe20000000020 */
[----:B------:R-:W-:Y:S01]  /*7a70*/  FMUL R36, R78, R43 ;  /* 0x0000002b4e247220 */ /* 0x000fe20000400000 */
[C---:B------:R-:W-:Y:S01]  /*7a80*/  FFMA R33, R81.reuse, R114, R33 ;  /* 0x0000007251217223 */ /* 0x040fe20000000021 */
[C---:B------:R-:W-:Y:S01]  /*7a90*/  FFMA R34, R81.reuse, R117, R34 ;  /* 0x0000007551227223 */ /* 0x040fe20000000022 */
[--C-:B------:R-:W-:Y:S01]  /*7aa0*/  HADD2.F32 R120, -RZ, R158.reuse.H0_H0 ;  /* 0x2000009eff787230 */ /* 0x100fe20000004100 */
[----:B------:R-:W-:Y:S01]  /*7ab0*/  F2FP.SATFINITE.E4M3.F32.PACK_AB_MERGE_C R32, R32, R31, RZ ;  /* 0x0000001f2020723e */ /* 0x000fe200048070ff */
[C---:B------:R-:W-:Y:S01]  /*7ac0*/  FFMA R35, R81.reuse, R116, R35 ;  /* 0x0000007451237223 */ /* 0x040fe20000000023 */
[----:B------:R-:W-:Y:S02]  /*7ad0*/  HADD2.F32 R123, -RZ, R158.H1_H1 ;  /* 0x3000009eff7b7230 */ /* 0x000fe40000004100 */
[----:B------:R-:W-:Y:S01]  /*7ae0*/  FMUL R39, R78, R46 ;  /* 0x0000002e4e277220 */ /* 0x000fe20000400000 */
[----:B------:R-:W-:Y:S01]  /*7af0*/  F2FP.SATFINITE.E4M3.F32.PACK_AB_MERGE_C R32, R30, R29, R32 ;  /* 0x0000001d1e20723e */ /* 0x000fe20004807020 */
[C---:B------:R-:W-:Y:S01]  /*7b00*/  FFMA R36, R81.reuse, R119, R36 ;  /* 0x0000007751247223 */ /* 0x040fe20000000024 */
[C---:B------:R-:W-:Y:S01]  /*7b10*/  FMUL R40, R78.reuse, R47 ;  /* 0x0000002f4e287220 */ /* 0x040fe20000400000 */
[C---:B------:R-:W-:Y:S01]  /*7b20*/  FFMA R37, R81.reuse, R118, R37 ;  /* 0x0000007651257223 */ /* 0x040fe20000000025 */
[C---:B------:R-:W-:Y:S01]  /*7b30*/  FFMA R38, R81.reuse, R121, R38 ;  /* 0x0000007951267223 */ /* 0x040fe20000000026 */
[C---:B------:R-:W-:Y:S01]  /*7b40*/  FMUL R42, R78.reuse, R49 ;  /* 0x000000314e2a7220 */ /* 0x040fe20000400000 */
[--C-:B------:R-:W-:Y:S02]  /*7b50*/  HADD2.F32 R124, -RZ, R159.reuse.H0_H0 ;  /* 0x2000009fff7c7230 */ /* 0x100fe40000004100 */
[C---:B------:R-:W-:Y:S01]  /*7b60*/  FFMA R39, R81.reuse, R120, R39 ;  /* 0x0000007851277223 */ /* 0x040fe20000000027 */
[----:B------:R-:W-:Y:S02]  /*7b70*/  HADD2.F32 R127, -RZ, R159.H1_H1 ;  /* 0x3000009fff7f7230 */ /* 0x000fe40000004100 */
[C---:B------:R-:W-:Y:S01]  /*7b80*/  FMUL R43, R78.reuse, R50 ;  /* 0x000000324e2b7220 */ /* 0x040fe20000400000 */
[C---:B------:R-:W-:Y:S01]  /*7b90*/  FFMA R40, R81.reuse, R123, R40 ;  /* 0x0000007b51287223 */ /* 0x040fe20000000028 */
[C---:B------:R-:W-:Y:S01]  /*7ba0*/  FMUL R44, R78.reuse, R51 ;  /* 0x000000334e2c7220 */ /* 0x040fe20000400000 */
[C---:B------:R-:W-:Y:S01]  /*7bb0*/  FFMA R41, R81.reuse, R122, R41 ;  /* 0x0000007a51297223 */ /* 0x040fe20000000029 */
[C---:B------:R-:W-:Y:S01]  /*7bc0*/  FMUL R50, R78.reuse, R57 ;  /* 0x000000394e327220 */ /* 0x040fe20000400000 */
[C---:B------:R-:W-:Y:S01]  /*7bd0*/  FMUL R57, R78.reuse, R64 ;  /* 0x000000404e397220 */ /* 0x040fe20000400000 */
[----:B------:R-:W-:Y:S01]  /*7be0*/  FFMA R42, R81, R125, R42 ;  /* 0x0000007d512a7223 */ /* 0x000fe2000000002a */
[C---:B------:R-:W-:Y:S01]  /*7bf0*/  FMUL R46, R78.reuse, R53 ;  /* 0x000000354e2e7220 */ /* 0x040fe20000400000 */
[--C-:B------:R-:W-:Y:S01]  /*7c00*/  HADD2.F32 R128, -RZ, R160.reuse.H0_H0 ;  /* 0x200000a0ff807230 */ /* 0x100fe20000004100 */
[----:B------:R-:W-:Y:S01]  /*7c10*/  F2FP.SATFINITE.E4M3.F32.PACK_AB_MERGE_C R64, R5, R4, R86 ;  /* 0x000000040540723e */ /* 0x000fe20004807056 */
[C---:B------:R-:W-:Y:S01]  /*7c20*/  FMUL R51, R78.reuse, R58 ;  /* 0x0000003a4e337220 */ /* 0x040fe20000400000 */
[C---:B------:R-:W-:Y:S01]  /*7c30*/  FMUL R53, R78.reuse, R60 ;  /* 0x0000003c4e357220 */ /* 0x040fe20000400000 */
[C---:B------:R-:W-:Y:S01]  /*7c40*/  FFMA R43, R81.reuse, R124, R43 ;  /* 0x0000007c512b7223 */ /* 0x040fe2000000002b */
[----:B------:R-:W-:Y:S02]  /*7c50*/  HADD2.F32 R131, -RZ, R160.H1_H1 ;  /* 0x300000a0ff837230 */ /* 0x000fe40000004100 */
[C---:B------:R-:W-:Y:S01]  /*7c60*/  FMUL R47, R78.reuse, R54 ;  /* 0x000000364e2f7220 */ /* 0x040fe20000400000 */
[C---:B------:R-:W-:Y:S01]  /*7c70*/  FMUL R58, R78.reuse, R65 ;  /* 0x000000414e3a7220 */ /* 0x040fe20000400000 */
[----:B------:R-:W-:Y:S01]  /*7c80*/  FMUL R60, R78, R67 ;  /* 0x000000434e3c7220 */ /* 0x000fe20000400000 */
[----:B------:R-:W-:Y:S01]  /*7c90*/  F2FP.SATFINITE.E4M3.F32.PACK_AB_MERGE_C R5, R20, R11, RZ ;  /* 0x0000000b1405723e */ /* 0x000fe200048070ff */
[----:B------:R-:W-:Y:S01]  /*7ca0*/  FFMA R44, R81, R127, R44 ;  /* 0x0000007f512c7223 */ /* 0x000fe2000000002c */
[C---:B------:R-:W-:Y:S01]  /*7cb0*/  FMUL R48, R78.reuse, R55 ;  /* 0x000000374e307220 */ /* 0x040fe20000400000 */
[----:B------:R-:W-:Y:S01]  /*7cc0*/  F2FP.SATFINITE.E4M3.F32.PACK_AB_MERGE_C R65, R9, R8, R138 ;  /* 0x000000080941723e */ /* 0x000fe2000480708a */
[----:B------:R-:W-:Y:S01]  /*7cd0*/  FFMA R45, R81, R126, R45 ;  /* 0x0000007e512d7223 */ /* 0x000fe2000000002d */
[----:B------:R-:W-:Y:S01]  /*7ce0*/  F2FP.SATFINITE.E4M3.F32.PACK_AB_MERGE_C R67, R17, R16, R18 ;  /* 0x000000101143723e */ /* 0x000fe20004807012 */
[----:B------:R-:W-:Y:S01]  /*7cf0*/  FMUL R49, R78, R56 ;  /* 0x000000384e317220 */ /* 0x000fe20000400000 */
[C---:B------:R-:W-:Y:S01]  /*7d00*/  FFMA R46, R81.reuse, R129, R46 ;  /* 0x00000081512e7223 */ /* 0x040fe2000000002e */
[--C-:B------:R-:W-:Y:S02]  /*7d10*/  HADD2.F32 R132, -RZ, R161.reuse.H0_H0 ;  /* 0x200000a1ff847230 */ /* 0x100fe40000004100 */
[C---:B------:R-:W-:Y:S01]  /*7d20*/  FFMA R47, R81.reuse, R128, R47 ;  /* 0x00000080512f7223 */ /* 0x040fe2000000002f */
[----:B------:R1:W-:Y:S01]  /*7d30*/  STS.128 [R172+UR49+0x6200], R64 ;  /* 0x00620040ac007988 */ /* 0x0003e20008000c31 */
[----:B------:R-:W-:Y:S01]  /*7d40*/  HADD2.F32 R135, -RZ, R161.H1_H1 ;  /* 0x300000a1ff877230 */ /* 0x000fe20000004100 */
[----:B------:R-:W-:Y:S01]  /*7d50*/  F2FP.SATFINITE.E4M3.F32.PACK_AB_MERGE_C R5, R10, R7, R5 ;  /* 0x000000070a05723e */ /* 0x000fe20004807005 */
[C---:B------:R-:W-:Y:S01]  /*7d60*/  FFMA R48, R81.reuse, R131, R48 ;  /* 0x0000008351307223 */ /* 0x040fe20000000030 */
[----:B------:R-:W-:Y:S01]  /*7d70*/  F2FP.SATFINITE.E4M3.F32.PACK_AB_MERGE_C R7, R28, R27, RZ ;  /* 0x0000001b1c07723e */ /* 0x000fe200048070ff */
        /* <DEDUP_REMOVED lines=8> */
[----:B------:R-:W-:Y:S01]  /*7e00*/  FMUL R56, R78, R63 ;  /* 0x0000003f4e387220 */ /* 0x000fe20000400000 */
[----:B------:R-:W-:Y:S01]  /*7e10*/  F2FP.SATFINITE.E4M3.F32.PACK_AB_MERGE_C R4, R2, R0, R3 ;  /* 0x000000000204723e */ /* 0x000fe20004807003 */
[C---:B------:R-:W-:Y:S01]  /*7e20*/  FFMA R53, R81.reuse, R134, R53 ;  /* 0x0000008651357223 */ /* 0x040fe20000000035 */
[----:B------:R-:W-:Y:S01]  /*7e30*/  F2FP.SATFINITE.E4M3.F32.PACK_AB_MERGE_C R7, R26, R25, R7 ;  /* 0x000000191a07723e */ /* 0x000fe20004807007 */
[C---:B------:R-:W-:Y:S01]  /*7e40*/  FFMA R54, R81.reuse, R137, R54 ;  /* 0x0000008951367223 */ /* 0x040fe20000000036 */
[--C-:B------:R-:W-:Y:S02]  /*7e50*/  HADD2.F32 R84, -RZ, R163.reuse.H0_H0 ;  /* 0x200000a3ff547230 */ /* 0x100fe40000004100 */
[C---:B------:R-:W-:Y:S01]  /*7e60*/  FFMA R55, R81.reuse, R136, R55 ;  /* 0x0000008851377223 */ /* 0x040fe20000000037 */
[----:B------:R-:W-:Y:S01]  /*7e70*/  HADD2.F32 R85, -RZ, R163.H1_H1 ;  /* 0x300000a3ff557230 */ /* 0x000fe20000004100 */
[----:B------:R1:W-:Y:S01]  /*7e80*/  STS.128 [R204+0x6010], R4 ;  /* 0x00601004cc007388 */ /* 0x0003e20000000c00 */
[----:B------:R-:W-:Y:S01]  /*7e90*/  F2FP.SATFINITE.E4M3.F32.PACK_AB_MERGE_C R35, R36, R35, RZ ;  /* 0x000000232423723e */ /* 0x000fe200048070ff */
[C---:B------:R-:W-:Y:S01]  /*7ea0*/  FFMA R56, R81.reuse, R139, R56 ;  /* 0x0000008b51387223 */ /* 0x040fe20000000038 */
[----:B------:R-:W-:Y:S01]  /*7eb0*/  F2FP.SATFINITE.E4M3.F32.PACK_AB_MERGE_C R39, R40, R39, RZ ;  /* 0x000000272827723e */ /* 0x000fe200048070ff */
[C---:B------:R-:W-:Y:S01]  /*7ec0*/  FFMA R57, R81.reuse, R82, R57 ;  /* 0x0000005251397223 */ /* 0x040fe20000000039 */
[----:B------:R-:W-:Y:S01]  /*7ed0*/  F2FP.SATFINITE.E4M3.F32.PACK_AB_MERGE_C R43, R44, R43, RZ ;  /* 0x0000002b2c2b723e */ /* 0x000fe200048070ff */
[C---:B------:R-:W-:Y:S01]  /*7ee0*/  FFMA R58, R81.reuse, R83, R58 ;  /* 0x00000053513a7223 */ /* 0x040fe2000000003a */
[C---:B------:R-:W-:Y:S01]  /*7ef0*/  FFMA R59, R81.reuse, R84, R59 ;  /* 0x00000054513b7223 */ /* 0x040fe2000000003b */
[----:B------:R-:W-:Y:S01]  /*7f00*/  F2FP.SATFINITE.E4M3.F32.PACK_AB_MERGE_C R33, R34, R33, R35 ;  /* 0x000000212221723e */ /* 0x000fe20004807023 */
        /* <DEDUP_REMOVED lines=11> */
[----:B------:R-:W-:Y:S05]  /*7fc0*/  F2FP.SATFINITE.E4M3.F32.PACK_AB_MERGE_C R51, R58, R57, R59 ;  /* 0x000000393a33723e */ /* 0x000fea000480703b */
        /* <DEDUP_REMOVED lines=9> */
[----:B------:R-:W-:Y:S02]  /*8060*/  UIADD3 UR8, UP0, UPT, UR52, 0x680, URZ ;  /* 0x0000068034087890 */ /* 0x000fe4000ff1e0ff */
[----:B------:R-:W-:Y:S02]  /*8070*/  UIADD3 UR5, UPT, UPT, UR41, 0x40, URZ ;  /* 0x0000004029057890 */ /* 0x000fe4000fffe0ff */
[----:B------:R-:W-:Y:S02]  /*8080*/  UIADD3 UR4, UPT, UPT, UR49, 0x6200, URZ ;  /* 0x0000620031047890 */ /* 0x000fe4000fffe0ff */
[----:B------:R-:W-:Y:S01]  /*8090*/  UIADD3.X UR9, UPT, UPT, URZ, UR53, URZ, UP0, !UPT ;  /* 0x00000035ff097290 */ /* 0x000fe200087fe4ff */
[----:B------:R-:W-:Y:S01]  /*80a0*/  UMOV UR6, UR42 ;  /* 0x0000002a00067c82 */ /* 0x000fe20008000000 */
[----:B------:R-:W-:Y:S07]  /*80b0*/  UMOV UR7, UR36 ;  /* 0x0000002400077c82 */ /* 0x000fee0008000000 */
[----:B------:R2:W-:Y:S01]  /*80c0*/  UTMASTG.3D [UR4], [UR8] ;  /* 0x00000004080073b5 */ /* 0x0005e20008010000 */
[----:B------:R0:W-:Y:S01]  /*80d0*/  UTMACMDFLUSH ;  /* 0x00000000000079b7 */ /* 0x0001e20000000000 */
[----:B--2---:R-:W-:Y:S04]  /*80e0*/  DEPBAR.LE SB0, 0x1 ;  /* 0x000080400000791a */ /* 0x004fe80000000000 */
.L_x_104:
[----:B------:R-:W-:Y:S05]  /*80f0*/  BSYNC.RECONVERGENT B0 ;  /* 0x0000000000007941 */ /* 0x000fea0003800200 */
.L_x_103:
[----:B------:R-:W-:Y:S01]  /*8100*/  BAR.SYNC.DEFER_BLOCKING 0x1, 0x80 ;  /* 0x0042000000007b1d */ /* 0x000fe20000010000 */
[----:B------:R-:W-:Y:S01]  /*8110*/  ISETP.NE.AND P2, PT, R194, RZ, PT ;  /* 0x000000ffc200720c */ /* 0x000fe20003f45270 */
[----:B------:R-:W-:Y:S01]  /*8120*/  IMAD.IADD R20, R75, 0x1, R147 ;  /* 0x000000014b147824 */ /* 0x000fe200078e0293 */
[----:B------:R-:W-:Y:S01]  /*8130*/  ISETP.NE.AND P0, PT, R195, 0x2, PT ;  /* 0x00000002c300780c */ /* 0x000fe20003f05270 */
[----:B------:R-:W-:Y:S01]  /*8140*/  IMAD.IADD R21, R77, 0x1, R170 ;  /* 0x000000014d157824 */ /* 0x000fe200078e02aa */
[----:B------:R-:W-:Y:S02]  /*8150*/  ISETP.NE.AND P1, PT, R76, 0x4, PT ;  /* 0x000000044c00780c */ /* 0x000fe40003f25270 */
[----:B------:R-:W-:Y:S02]  /*8160*/  SEL R3, RZ, 0x1, P0 ;  /* 0x00000001ff037807 */ /* 0x000fe40000000000 */
[----:B------:R-:W-:Y:S02]  /*8170*/  SEL R0, RZ, 0x1, P1 ;  /* 0x00000001ff007807 */ /* 0x000fe40000800000 */
[----:B------:R-:W-:Y:S02]  /*8180*/  LOP3.LUT R182, R182, R3, RZ, 0x3c, !PT ;  /* 0x00000003b6b67212 */ /* 0x000fe400078e3cff */
[----:B------:R-:W-:Y:S02]  /*8190*/  LOP3.LUT R183, R183, R0, RZ, 0x3c, !PT ;  /* 0x00000000b7b77212 */ /* 0x000fe400078e3cff */
[----:B------:R-:W-:Y:S02]  /*81a0*/  @P2 R2UR UR36, R179 ;  /* 0x00000000b32422ca */ /* 0x000fe400000e0000 */
[----:B------:R-:W-:Y:S02]  /*81b0*/  SEL R195, R195, RZ, P0 ;  /* 0x000000ffc3c37207 */ /* 0x000fe40000000000 */
[----:B------:R-:W-:Y:S01]  /*81c0*/  SEL R76, R76, RZ, P1 ;  /* 0x000000ff4c4c7207 */ /* 0x000fe20000800000 */
[----:B------:R-:W-:Y:S10]  /*81d0*/  @P2 BRA `(.L_x_105) ;  /* 0xffffffc400bc2947 */ /* 0x000ff4000383ffff */
[----:B------:R-:W-:Y:S05]  /*81e0*/  EXIT ;  /* 0x000000000000794d */ /* 0x000fea0003800000 */
.L_x_19:
[----:B--2---:R2:W1:Y:S02]  /*81f0*/  SYNCS.PHASECHK.TRANS64.TRYWAIT P0, [R3+URZ+0xe0], R2 ;  /* 0x0000e002030075a7 */ /* 0x00446400080011ff */
[----:B-1----:R-:W-:Y:S05]  /*8200*/  @!P0 NANOSLEEP.SYNCS 0x989680 ;  /* 0x009896800000895d */ /* 0x002fea0003900000 */
[----:B------:R-:W1:Y:S02]  /*8210*/  @!P0 SYNCS.PHASECHK.TRANS64 P0, [R3+URZ+0xe0], R2 ;  /* 0x0000e002030085a7 */ /* 0x000e6400080010ff */
[----:B-1----:R-:W-:Y:S05]  /*8220*/  @!P0 BRA `(.L_x_19) ;  /* 0xfffffffc00f08947 */ /* 0x002fea000383ffff */
[----:B------:R-:W-:Y:S05]  /*8230*/  BRA `(.L_x_106) ;  /* 0xffffff9000d87947 */ /* 0x000fea000383ffff */
.L_x_22:
[----:B-1----:R-:W-:-:S07]  /*8240*/  MOV R2, UR33 ;  /* 0x0000002100027c02 */ /* 0x002fce0008000f00 */
.L_x_107:
[----:B-1----:R1:W2:Y:S02]  /*8250*/  SYNCS.PHASECHK.TRANS64.TRYWAIT P0, [R2+URZ+0x20], R5 ;  /* 0x00002005020075a7 */ /* 0x0022a400080011ff */
[----:B--2---:R-:W-:Y:S05]  /*8260*/  @!P0 NANOSLEEP.SYNCS 0x989680 ;  /* 0x009896800000895d */ /* 0x004fea0003900000 */
[----:B------:R-:W2:Y:S02]  /*8270*/  @!P0 SYNCS.PHASECHK.TRANS64 P0, [R2+URZ+0x20], R5 ;  /* 0x00002005020085a7 */ /* 0x000ea400080010ff */
[----:B--2---:R-:W-:Y:S05]  /*8280*/  @!P0 BRA `(.L_x_107) ;  /* 0xfffffffc00f08947 */ /* 0x004fea000383ffff */
[----:B------:R-:W-:Y:S05]  /*8290*/  BRA `(.L_x_21) ;  /* 0xffffff9400287947 */ /* 0x000fea000383ffff */
.L_x_28:
[----:B-1----:R-:W-:-:S07]  /*82a0*/  MOV R2, UR17 ;  /* 0x0000001100027c02 */ /* 0x002fce0008000f00 */
.L_x_108:
[----:B-1----:R1:W2:Y:S02]  /*82b0*/  SYNCS.PHASECHK.TRANS64.TRYWAIT P0, [R2+URZ+0x20], R5 ;  /* 0x00002005020075a7 */ /* 0x0022a400080011ff */
[----:B--2---:R-:W-:Y:S05]  /*82c0*/  @!P0 NANOSLEEP.SYNCS 0x989680 ;  /* 0x009896800000895d */ /* 0x004fea0003900000 */
[----:B------:R-:W2:Y:S02]  /*82d0*/  @!P0 SYNCS.PHASECHK.TRANS64 P0, [R2+URZ+0x20], R5 ;  /* 0x00002005020085a7 */ /* 0x000ea400080010ff */
[----:B--2---:R-:W-:Y:S05]  /*82e0*/  @!P0 BRA `(.L_x_108) ;  /* 0xfffffffc00f08947 */ /* 0x004fea000383ffff */
[----:B------:R-:W-:Y:S05]  /*82f0*/  BRA `(.L_x_27) ;  /* 0xffffff9400cc7947 */ /* 0x000fea000383ffff */
.L_x_32:
[----:B-1----:R1:W2:Y:S02]  /*8300*/  SYNCS.PHASECHK.TRANS64.TRYWAIT P0, [R2+URZ+0x70], R3 ;  /* 0x00007003020075a7 */ /* 0x0022a400080011ff */
[----:B--2---:R-:W-:Y:S05]  /*8310*/  @!P0 NANOSLEEP.SYNCS 0x989680 ;  /* 0x009896800000895d */ /* 0x004fea0003900000 */
[----:B------:R-:W2:Y:S02]  /*8320*/  @!P0 SYNCS.PHASECHK.TRANS64 P0, [R2+URZ+0x70], R3 ;  /* 0x00007003020085a7 */ /* 0x000ea400080010ff */
[----:B--2---:R-:W-:Y:S05]  /*8330*/  @!P0 BRA `(.L_x_32) ;  /* 0xfffffffc00f08947 */ /* 0x004fea000383ffff */
[----:B------:R-:W-:Y:S05]  /*8340*/  BRA `(.L_x_109) ;  /* 0xffffff9800587947 */ /* 0x000fea000383ffff */
.L_x_36:
[----:B----4-:R-:W-:-:S07]  /*8350*/  MOV R0, UR5 ;  /* 0x0000000500007c02 */ /* 0x010fce0008000f00 */
.L_x_110:
[----:B-1----:R1:W2:Y:S02]  /*8360*/  SYNCS.PHASECHK.TRANS64.TRYWAIT P0, [R0+URZ], R3 ;  /* 0x00000003000075a7 */ /* 0x0022a400080011ff */
[----:B--2---:R-:W-:Y:S05]  /*8370*/  @!P0 NANOSLEEP.SYNCS 0x989680 ;  /* 0x009896800000895d */ /* 0x004fea0003900000 */
[----:B------:R-:W2:Y:S02]  /*8380*/  @!P0 SYNCS.PHASECHK.TRANS64 P0, [R0+URZ], R3 ;  /* 0x00000003000085a7 */ /* 0x000ea400080010ff */
[----:B--2---:R-:W-:Y:S05]  /*8390*/  @!P0 BRA `(.L_x_110) ;  /* 0xfffffffc00f08947 */ /* 0x004fea000383ffff */
[----:B------:R-:W-:Y:S05]  /*83a0*/  BRA `(.L_x_111) ;  /* 0xffffff9c00c87947 */ /* 0x000fea000383ffff */
.L_x_37:
[----:B----4-:R-:W-:-:S07]  /*83b0*/  MOV R0, UR5 ;  /* 0x0000000500007c02 */ /* 0x010fce0008000f00 */
.L_x_112:
[----:B-1----:R1:W2:Y:S02]  /*83c0*/  SYNCS.PHASECHK.TRANS64.TRYWAIT P0, [R0+URZ], R3 ;  /* 0x00000003000075a7 */ /* 0x0022a400080011ff */
[----:B--2---:R-:W-:Y:S05]  /*83d0*/  @!P0 NANOSLEEP.SYNCS 0x989680 ;  /* 0x009896800000895d */ /* 0x004fea0003900000 */
[----:B------:R-:W2:Y:S02]  /*83e0*/  @!P0 SYNCS.PHASECHK.TRANS64 P0, [R0+URZ], R3 ;  /* 0x00000003000085a7 */ /* 0x000ea400080010ff */
[----:B--2---:R-:W-:Y:S05]  /*83f0*/  @!P0 BRA `(.L_x_112) ;  /* 0xfffffffc00f08947 */ /* 0x004fea000383ffff */
[----:B------:R-:W-:Y:S05]  /*8400*/  BRA `(.L_x_113) ;  /* 0xffffff9c00d47947 */ /* 0x000fea000383ffff */
.L_x_38:
[----:B----4-:R-:W-:-:S07]  /*8410*/  MOV R0, UR5 ;  /* 0x0000000500007c02 */ /* 0x010fce0008000f00 */
.L_x_114:
[----:B-1----:R1:W2:Y:S02]  /*8420*/  SYNCS.PHASECHK.TRANS64.TRYWAIT P0, [R0+URZ], R3 ;  /* 0x00000003000075a7 */ /* 0x0022a400080011ff */
[----:B--2---:R-:W-:Y:S05]  /*8430*/  @!P0 NANOSLEEP.SYNCS 0x989680 ;  /* 0x009896800000895d */ /* 0x004fea0003900000 */
[----:B------:R-:W2:Y:S02]  /*8440*/  @!P0 SYNCS.PHASECHK.TRANS64 P0, [R0+URZ], R3 ;  /* 0x00000003000085a7 */ /* 0x000ea400080010ff */
[----:B--2---:R-:W-:Y:S05]  /*8450*/  @!P0 BRA `(.L_x_114) ;  /* 0xfffffffc00f08947 */ /* 0x004fea000383ffff */
[----:B------:R-:W-:Y:S05]  /*8460*/  BRA `(.L_x_115) ;  /* 0xffffff9c00e07947 */ /* 0x000fea000383ffff */
.L_x_41:
[----:B-1----:R1:W2:Y:S02]  /*8470*/  SYNCS.PHASECHK.TRANS64.TRYWAIT P0, [R0+URZ+0xd0], R5 ;  /* 0x0000d005000075a7 */ /* 0x0022a400080011ff */
[----:B--2---:R-:W-:Y:S05]  /*8480*/  @!P0 NANOSLEEP.SYNCS 0x989680 ;  /* 0x009896800000895d */ /* 0x004fea0003900000 */
[----:B------:R-:W2:Y:S02]  /*8490*/  @!P0 SYNCS.PHASECHK.TRANS64 P0, [R0+URZ+0xd0], R5 ;  /* 0x0000d005000085a7 */ /* 0x000ea400080010ff */
[----:B--2---:R-:W-:Y:S05]  /*84a0*/  @!P0 BRA `(.L_x_41) ;  /* 0xfffffffc00f08947 */ /* 0x004fea000383ffff */
[----:B------:R-:W-:Y:S05]  /*84b0*/  BRA `(.L_x_116) ;  /* 0xffffffa0003c7947 */ /* 0x000fea000383ffff */
.L_x_42:
[----:B------:R-:W-:-:S07]  /*84c0*/  MOV R0, UR5 ;  /* 0x0000000500007c02 */ /* 0x000fce0008000f00 */
.L_x_117:
[----:B-1----:R1:W2:Y:S02]  /*84d0*/  SYNCS.PHASECHK.TRANS64.TRYWAIT P0, [R0+URZ+0x80], R5 ;  /* 0x00008005000075a7 */ /* 0x0022a400080011ff */
[----:B--2---:R-:W-:Y:S05]  /*84e0*/  @!P0 NANOSLEEP.SYNCS 0x989680 ;  /* 0x009896800000895d */ /* 0x004fea0003900000 */
[----:B------:R-:W2:Y:S02]  /*84f0*/  @!P0 SYNCS.PHASECHK.TRANS64 P0, [R0+URZ+0x80], R5 ;  /* 0x00008005000085a7 */ /* 0x000ea400080010ff */
[----:B--2---:R-:W-:Y:S05]  /*8500*/  @!P0 BRA `(.L_x_117) ;  /* 0xfffffffc00f08947 */ /* 0x004fea000383ffff */
[----:B------:R-:W-:Y:S05]  /*8510*/  BRA `(.L_x_118) ;  /* 0xffffffa0004c7947 */ /* 0x000fea000383ffff */
.L_x_43:
[----:B-1----:R1:W2:Y:S02]  /*8520*/  SYNCS.PHASECHK.TRANS64.TRYWAIT P1, [R0+URZ+0x70], R5 ;  /* 0x00007005000075a7 */ /* 0x0022a400080211ff */
[----:B--2---:R-:W-:Y:S05]  /*8530*/  @!P1 NANOSLEEP.SYNCS 0x989680 ;  /* 0x009896800000995d */ /* 0x004fea0003900000 */
[----:B------:R-:W2:Y:S02]  /*8540*/  @!P1 SYNCS.PHASECHK.TRANS64 P1, [R0+URZ+0x70], R5 ;  /* 0x00007005000095a7 */ /* 0x000ea400080210ff */
[----:B--2---:R-:W-:Y:S05]  /*8550*/  @!P1 BRA `(.L_x_43) ;  /* 0xfffffffc00f09947 */ /* 0x004fea000383ffff */
[----:B------:R-:W-:Y:S05]  /*8560*/  BRA `(.L_x_119) ;  /* 0xffffffa0007c7947 */ /* 0x000fea000383ffff */
.L_x_46:
[----:B------:R-:W-:-:S07]  /*8570*/  MOV R0, UR5 ;  /* 0x0000000500007c02 */ /* 0x000fce0008000f00 */
.L_x_120:
[----:B-1----:R1:W2:Y:S02]  /*8580*/  SYNCS.PHASECHK.TRANS64.TRYWAIT P0, [R0+URZ+0x80], R3 ;  /* 0x00008003000075a7 */ /* 0x0022a400080011ff */
[----:B--2---:R-:W-:Y:S05]  /*8590*/  @!P0 NANOSLEEP.SYNCS 0x989680 ;  /* 0x009896800000895d */ /* 0x004fea0003900000 */
[----:B------:R-:W2:Y:S02]  /*85a0*/  @!P0 SYNCS.PHASECHK.TRANS64 P0, [R0+URZ+0x80], R3 ;  /* 0x00008003000085a7 */ /* 0x000ea400080010ff */
[----:B--2---:R-:W-:Y:S05]  /*85b0*/  @!P0 BRA `(.L_x_120) ;  /* 0xfffffffc00f08947 */ /* 0x004fea000383ffff */
[----:B------:R-:W-:Y:S05]  /*85c0*/  BRA `(.L_x_45) ;  /* 0xffffffa000d07947 */ /* 0x000fea000383ffff */
.L_x_53:
[----:B-1----:R1:W2:Y:S02]  /*85d0*/  SYNCS.PHASECHK.TRANS64.TRYWAIT P1, [R0+URZ+0x70], R5 ;  /* 0x00007005000075a7 */ /* 0x0022a400080211ff */
[----:B--2---:R-:W-:Y:S05]  /*85e0*/  @!P1 NANOSLEEP.SYNCS 0x989680 ;  /* 0x009896800000995d */ /* 0x004fea0003900000 */
[----:B------:R-:W2:Y:S02]  /*85f0*/  @!P1 SYNCS.PHASECHK.TRANS64 P1, [R0+URZ+0x70], R5 ;  /* 0x00007005000095a7 */ /* 0x000ea400080210ff */
[----:B--2---:R-:W-:Y:S05]  /*8600*/  @!P1 BRA `(.L_x_53) ;  /* 0xfffffffc00f09947 */ /* 0x004fea000383ffff */
[----:B------:R-:W-:Y:S05]  /*8610*/  BRA `(.L_x_121) ;  /* 0xffffffa800407947 */ /* 0x000fea000383ffff */
.L_x_54:
[----:B------:R-:W-:-:S07]  /*8620*/  MOV R3, UR7 ;  /* 0x0000000700037c02 */ /* 0x000fce0008000f00 */
.L_x_122:
[----:B-1----:R1:W2:Y:S02]  /*8630*/  SYNCS.PHASECHK.TRANS64.TRYWAIT P0, [R3+URZ+0xb0], R0 ;  /* 0x0000b000030075a7 */ /* 0x0022a400080011ff */
[----:B--2---:R-:W-:Y:S05]  /*8640*/  @!P0 NANOSLEEP.SYNCS 0x989680 ;  /* 0x009896800000895d */ /* 0x004fea0003900000 */
[----:B------:R-:W2:Y:S02]  /*8650*/  @!P0 SYNCS.PHASECHK.TRANS64 P0, [R3+URZ+0xb0], R0 ;  /* 0x0000b000030085a7 */ /* 0x000ea400080010ff */
[----:B--2---:R-:W-:Y:S05]  /*8660*/  @!P0 BRA `(.L_x_122) ;  /* 0xfffffffc00f08947 */ /* 0x004fea000383ffff */
[----:B------:R-:W-:Y:S05]  /*8670*/  BRA `(.L_x_123) ;  /* 0xffffffa800787947 */ /* 0x000fea000383ffff */
.L_x_57:
[----:B------:R-:W-:Y:S07]  /*8680*/  MOV R0, UR6 ;  /* 0x0000000600007c02 */ /* 0x000fee0008000f00 */
.L_x_124:
[----:B-1----:R1:W2:Y:S02]  /*8690*/  SYNCS.PHASECHK.TRANS64.TRYWAIT P0, [R0+URZ], R3 ;  /* 0x00000003000075a7 */ /* 0x0022a400080011ff */
[----:B--2---:R-:W-:Y:S05]  /*86a0*/  @!P0 NANOSLEEP.SYNCS 0x989680 ;  /* 0x009896800000895d */ /* 0x004fea0003900000 */
[----:B------:R-:W2:Y:S02]  /*86b0*/  @!P0 SYNCS.PHASECHK.TRANS64 P0, [R0+URZ], R3 ;  /* 0x00000003000085a7 */ /* 0x000ea400080010ff */
[----:B--2---:R-:W-:Y:S05]  /*86c0*/  @!P0 BRA `(.L_x_124) ;  /* 0xfffffffc00f08947 */ /* 0x004fea000383ffff */
[----:B------:R-:W-:Y:S05]  /*86d0*/  BRA `(.L_x_56) ;  /* 0xffffffa800947947 */ /* 0x000fea000383ffff */
.L_x_60:
[----:B------:R-:W-:-:S07]  /*86e0*/  MOV R0, UR6 ;  /* 0x0000000600007c02 */ /* 0x000fce0008000f00 */
.L_x_125:
[----:B--2---:R2:W4:Y:S02]  /*86f0*/  SYNCS.PHASECHK.TRANS64.TRYWAIT P0, [R0+URZ], R3 ;  /* 0x00000003000075a7 */ /* 0x00452400080011ff */
[----:B----4-:R-:W-:Y:S05]  /*8700*/  @!P0 NANOSLEEP.SYNCS 0x989680 ;  /* 0x009896800000895d */ /* 0x010fea0003900000 */
[----:B------:R-:W4:Y:S02]  /*8710*/  @!P0 SYNCS.PHASECHK.TRANS64 P0, [R0+URZ], R3 ;  /* 0x00000003000085a7 */ /* 0x000f2400080010ff */
[----:B----4-:R-:W-:Y:S05]  /*8720*/  @!P0 BRA `(.L_x_125) ;  /* 0xfffffffc00f08947 */ /* 0x010fea000383ffff */
[----:B------:R-:W-:Y:S05]  /*8730*/  BRA `(.L_x_126) ;  /* 0xffffffac00707947 */ /* 0x000fea000383ffff */
.L_x_61:
[----:B------:R-:W-:-:S07]  /*8740*/  MOV R0, UR6 ;  /* 0x0000000600007c02 */ /* 0x000fce0008000f00 */
.L_x_127:
[----:B-1----:R1:W2:Y:S02]  /*8750*/  SYNCS.PHASECHK.TRANS64.TRYWAIT P0, [R0+URZ], R3 ;  /* 0x00000003000075a7 */ /* 0x0022a400080011ff */
[----:B--2---:R-:W-:Y:S05]  /*8760*/  @!P0 NANOSLEEP.SYNCS 0x989680 ;  /* 0x009896800000895d */ /* 0x004fea0003900000 */
[----:B------:R-:W2:Y:S02]  /*8770*/  @!P0 SYNCS.PHASECHK.TRANS64 P0, [R0+URZ], R3 ;  /* 0x00000003000085a7 */ /* 0x000ea400080010ff */
[----:B--2---:R-:W-:Y:S05]  /*8780*/  @!P0 BRA `(.L_x_127) ;  /* 0xfffffffc00f08947 */ /* 0x004fea000383ffff */
[----:B------:R-:W-:Y:S05]  /*8790*/  BRA `(.L_x_128) ;  /* 0xffffffac007c7947 */ /* 0x000fea000383ffff */
.L_x_62:
[----:B------:R-:W-:-:S07]  /*87a0*/  MOV R0, UR6 ;  /* 0x0000000600007c02 */ /* 0x000fce0008000f00 */
.L_x_129:
[----:B-1----:R1:W2:Y:S02]  /*87b0*/  SYNCS.PHASECHK.TRANS64.TRYWAIT P0, [R0+URZ], R3 ;  /* 0x00000003000075a7 */ /* 0x0022a400080011ff */
[----:B--2---:R-:W-:Y:S05]  /*87c0*/  @!P0 NANOSLEEP.SYNCS 0x989680 ;  /* 0x009896800000895d */ /* 0x004fea0003900000 */
[----:B------:R-:W2:Y:S02]  /*87d0*/  @!P0 SYNCS.PHASECHK.TRANS64 P0, [R0+URZ], R3 ;  /* 0x00000003000085a7 */ /* 0x000ea400080010ff */
[----:B--2---:R-:W-:Y:S05]  /*87e0*/  @!P0 BRA `(.L_x_129) ;  /* 0xfffffffc00f08947 */ /* 0x004fea000383ffff */
[----:B------:R-:W-:Y:S05]  /*87f0*/  BRA `(.L_x_130) ;  /* 0xffffffac00887947 */ /* 0x000fea000383ffff */
.L_x_63:
[----:B------:R-:W-:-:S07]  /*8800*/  MOV R0, UR7 ;  /* 0x0000000700007c02 */ /* 0x000fce0008000f00 */
.L_x_131:
[----:B-1----:R1:W2:Y:S02]  /*8810*/  SYNCS.PHASECHK.TRANS64.TRYWAIT P0, [R0+URZ], R3 ;  /* 0x00000003000075a7 */ /* 0x0022a400080011ff */
[----:B--2---:R-:W-:Y:S05]  /*8820*/  @!P0 NANOSLEEP.SYNCS 0x989680 ;  /* 0x009896800000895d */ /* 0x004fea0003900000 */
[----:B------:R-:W2:Y:S02]  /*8830*/  @!P0 SYNCS.PHASECHK.TRANS64 P0, [R0+URZ], R3 ;  /* 0x00000003000085a7 */ /* 0x000ea400080010ff */
[----:B--2---:R-:W-:Y:S05]  /*8840*/  @!P0 BRA `(.L_x_131) ;  /* 0xfffffffc00f08947 */ /* 0x004fea000383ffff */
[----:B------:R-:W-:Y:S05]  /*8850*/  BRA `(.L_x_132) ;  /* 0xffffffac00947947 */ /* 0x000fea000383ffff */
.L_x_68:
[----:B--2---:R2:W3:Y:S02]  /*8860*/  SYNCS.PHASECHK.TRANS64.TRYWAIT P0, [R0+URZ+0x70], R3 ;  /* 0x00007003000075a7 */ /* 0x0044e400080011ff */
[----:B---3--:R-:W-:Y:S05]  /*8870*/  @!P0 NANOSLEEP.SYNCS 0x989680 ;  /* 0x009896800000895d */ /* 0x008fea0003900000 */
[----:B------:R-:W3:Y:S02]  /*8880*/  @!P0 SYNCS.PHASECHK.TRANS64 P0, [R0+URZ+0x70], R3 ;  /* 0x00007003000085a7 */ /* 0x000ee400080010ff */
[----:B---3--:R-:W-:Y:S05]  /*8890*/  @!P0 BRA `(.L_x_68) ;  /* 0xfffffffc00f08947 */ /* 0x008fea000383ffff */
[----:B------:R-:W-:Y:S05]  /*88a0*/  BRA `(.L_x_133) ;  /* 0xffffffb000987947 */ /* 0x000fea000383ffff */
.L_x_71:
[----:B------:R-:W-:Y:S07]  /*88b0*/  MOV R0, UR7 ;  /* 0x0000000700007c02 */ /* 0x000fee0008000f00 */
.L_x_134:
[----:B--2---:R2:W3:Y:S02]  /*88c0*/  SYNCS.PHASECHK.TRANS64.TRYWAIT P0, [R0+URZ+0x68], R3 ;  /* 0x00006803000075a7 */ /* 0x0044e400080011ff */
[----:B---3--:R-:W-:Y:S05]  /*88d0*/  @!P0 NANOSLEEP.SYNCS 0x989680 ;  /* 0x009896800000895d */ /* 0x008fea0003900000 */
[----:B------:R-:W3:Y:S02]  /*88e0*/  @!P0 SYNCS.PHASECHK.TRANS64 P0, [R0+URZ+0x68], R3 ;  /* 0x00006803000085a7 */ /* 0x000ee400080010ff */
[----:B---3--:R-:W-:Y:S05]  /*88f0*/  @!P0 BRA `(.L_x_134) ;  /* 0xfffffffc00f08947 */ /* 0x008fea000383ffff */
[----:B------:R-:W-:Y:S05]  /*8900*/  BRA `(.L_x_70) ;  /* 0xffffffb400787947 */ /* 0x000fea000383ffff */
.L_x_74:
[----:B--2---:R-:W-:Y:S07]  /*8910*/  MOV R3, UR7 ;  /* 0x0000000700037c02 */ /* 0x004fee0008000f00 */
.L_x_135:
[----:B-1----:R1:W2:Y:S02]  /*8920*/  SYNCS.PHASECHK.TRANS64.TRYWAIT P0, [R3+URZ+0x50], R12 ;  /* 0x0000500c030075a7 */ /* 0x0022a400080011ff */
[----:B--2---:R-:W-:Y:S05]  /*8930*/  @!P0 NANOSLEEP.SYNCS 0x989680 ;  /* 0x009896800000895d */ /* 0x004fea0003900000 */
[----:B------:R-:W2:Y:S02]  /*8940*/  @!P0 SYNCS.PHASECHK.TRANS64 P0, [R3+URZ+0x50], R12 ;  /* 0x0000500c030085a7 */ /* 0x000ea400080010ff */
[----:B--2---:R-:W-:Y:S05]  /*8950*/  @!P0 BRA `(.L_x_135) ;  /* 0xfffffffc00f08947 */ /* 0x004fea000383ffff */
[----:B------:R-:W-:Y:S05]  /*8960*/  BRA `(.L_x_136) ;  /* 0xffffffb400f07947 */ /* 0x000fea000383ffff */
.L_x_75:
[----:B------:R-:W-:Y:S07]  /*8970*/  MOV R3, UR7 ;  /* 0x0000000700037c02 */ /* 0x000fee0008000f00 */
.L_x_137:
[----:B-1----:R1:W2:Y:S02]  /*8980*/  SYNCS.PHASECHK.TRANS64.TRYWAIT P0, [R3+URZ+0x58], R12 ;  /* 0x0000580c030075a7 */ /* 0x0022a400080011ff */
[----:B--2---:R-:W-:Y:S05]  /*8990*/  @!P0 NANOSLEEP.SYNCS 0x989680 ;  /* 0x009896800000895d */ /* 0x004fea0003900000 */
[----:B------:R-:W2:Y:S02]  /*89a0*/  @!P0 SYNCS.PHASECHK.TRANS64 P0, [R3+URZ+0x58], R12 ;  /* 0x0000580c030085a7 */ /* 0x000ea400080010ff */
[----:B--2---:R-:W-:Y:S05]  /*89b0*/  @!P0 BRA `(.L_x_137) ;  /* 0xfffffffc00f08947 */ /* 0x004fea000383ffff */
[----:B------:R-:W-:Y:S05]  /*89c0*/  BRA `(.L_x_138) ;  /* 0xffffffb800707947 */ /* 0x000fea000383ffff */
.L_x_77:
[----:B------:R-:W-:-:S07]  /*89d0*/  MOV R0, UR7 ;  /* 0x0000000700007c02 */ /* 0x000fce0008000f00 */
.L_x_139:
[----:B-1----:R1:W3:Y:S02]  /*89e0*/  SYNCS.PHASECHK.TRANS64.TRYWAIT P0, [R0+URZ+0x50], R3 ;  /* 0x00005003000075a7 */ /* 0x0022e400080011ff */
[----:B---3--:R-:W-:Y:S05]  /*89f0*/  @!P0 NANOSLEEP.SYNCS 0x989680 ;  /* 0x009896800000895d */ /* 0x008fea0003900000 */
[----:B------:R-:W3:Y:S02]  /*8a00*/  @!P0 SYNCS.PHASECHK.TRANS64 P0, [R0+URZ+0x50], R3 ;  /* 0x00005003000085a7 */ /* 0x000ee400080010ff */
[----:B---3--:R-:W-:Y:S05]  /*8a10*/  @!P0 BRA `(.L_x_139) ;  /* 0xfffffffc00f08947 */ /* 0x008fea000383ffff */
[----:B------:R-:W-:Y:S05]  /*8a20*/  BRA `(.L_x_140) ;  /* 0xffffffb800e07947 */ /* 0x000fea000383ffff */
.L_x_79:
[----:B--2---:R2:W4:Y:S02]  /*8a30*/  SYNCS.PHASECHK.TRANS64.TRYWAIT P0, [R0+URZ+0x70], R3 ;  /* 0x00007003000075a7 */ /* 0x00452400080011ff */
[----:B----4-:R-:W-:Y:S05]  /*8a40*/  @!P0 NANOSLEEP.SYNCS 0x989680 ;  /* 0x009896800000895d */ /* 0x010fea0003900000 */
[----:B------:R-:W4:Y:S02]  /*8a50*/  @!P0 SYNCS.PHASECHK.TRANS64 P0, [R0+URZ+0x70], R3 ;  /* 0x00007003000085a7 */ /* 0x000f2400080010ff */
[----:B----4-:R-:W-:Y:S05]  /*8a60*/  @!P0 BRA `(.L_x_79) ;  /* 0xfffffffc00f08947 */ /* 0x010fea000383ffff */
[----:B------:R-:W-:Y:S05]  /*8a70*/  BRA `(.L_x_141) ;  /* 0xffffffbc00a87947 */ /* 0x000fea000383ffff */
.L_x_90:
[----:B-1----:R1:W3:Y:S02]  /*8a80*/  SYNCS.PHASECHK.TRANS64.TRYWAIT P1, [R3+URZ+0x40], R0 ;  /* 0x00004000030075a7 */ /* 0x0022e400080211ff */
[----:B---3--:R-:W-:Y:S05]  /*8a90*/  @!P1 NANOSLEEP.SYNCS 0x989680 ;  /* 0x009896800000995d */ /* 0x008fea0003900000 */
[----:B------:R-:W3:Y:S02]  /*8aa0*/  @!P1 SYNCS.PHASECHK.TRANS64 P1, [R3+URZ+0x40], R0 ;  /* 0x00004000030095a7 */ /* 0x000ee400080210ff */
[----:B---3--:R-:W-:Y:S05]  /*8ab0*/  @!P1 BRA `(.L_x_90) ;  /* 0xfffffffc00f09947 */ /* 0x008fea000383ffff */
[----:B------:R-:W-:Y:S05]  /*8ac0*/  BRA `(.L_x_89) ;  /* 0xffffffc800cc7947 */ /* 0x000fea000383ffff */
.L_x_92:
[----:B-1----:R1:W4:Y:S02]  /*8ad0*/  SYNCS.PHASECHK.TRANS64.TRYWAIT P0, [R207+URZ+0x90], R2 ;  /* 0x00009002cf0075a7 */ /* 0x00232400080011ff */
[----:B----4-:R-:W-:Y:S05]  /*8ae0*/  @!P0 NANOSLEEP.SYNCS 0x989680 ;  /* 0x009896800000895d */ /* 0x010fea0003900000 */
[----:B------:R-:W4:Y:S02]  /*8af0*/  @!P0 SYNCS.PHASECHK.TRANS64 P0, [R207+URZ+0x90], R2 ;  /* 0x00009002cf0085a7 */ /* 0x000f2400080010ff */
[----:B----4-:R-:W-:Y:S05]  /*8b00*/  @!P0 BRA `(.L_x_92) ;  /* 0xfffffffc00f08947 */ /* 0x010fea000383ffff */
[----:B------:R-:W-:Y:S05]  /*8b10*/  BRA `(.L_x_91) ;  /* 0xffffffcc00287947 */ /* 0x000fea000383ffff */
.L_x_101:
[----:B--2---:R2:W3:Y:S02]  /*8b20*/  SYNCS.PHASECHK.TRANS64.TRYWAIT P0, [R210+URZ+0x40], R3 ;  /* 0x00004003d20075a7 */ /* 0x0044e400080011ff */
[----:B---3--:R-:W-:Y:S05]  /*8b30*/  @!P0 NANOSLEEP.SYNCS 0x989680 ;  /* 0x009896800000895d */ /* 0x008fea0003900000 */
[----:B------:R-:W3:Y:S02]  /*8b40*/  @!P0 SYNCS.PHASECHK.TRANS64 P0, [R210+URZ+0x40], R3 ;  /* 0x00004003d20085a7 */ /* 0x000ee400080010ff */
[----:B---3--:R-:W-:Y:S05]  /*8b50*/  @!P0 BRA `(.L_x_101) ;  /* 0xfffffffc00f08947 */ /* 0x008fea000383ffff */
[----:B------:R-:W-:Y:S05]  /*8b60*/  BRA `(.L_x_100) ;  /* 0xffffffe000347947 */ /* 0x000fea000383ffff */
        .weak           $__internal_0_$__cuda_sm10x_tcgen05_guardrail_trap_col_being_dealloced_not_returned_by_alloc
        .type           $__internal_0_$__cuda_sm10x_tcgen05_guardrail_trap_col_being_dealloced_not_returned_by_alloc,@function
        .size           $__internal_0_$__cuda_sm10x_tcgen05_guardrail_trap_col_being_dealloced_not_returned_by_alloc,($__internal_1_$__cuda_sm10x_tcgen05_guardrail_trap_phase_invalid_during_alloc - $__internal_0_$__cuda_sm10x_tcgen05_guardrail_trap_col_being_dealloced_not_returned_by_alloc)
$__internal_0_$__cuda_sm10x_tcgen05_guardrail_trap_col_being_dealloced_not_returned_by_alloc:
[----:B------:R-:W-:Y:S05]  /*8b70*/  BPT.TRAP 0x1 ;  /* 0x000000040000795c */ /* 0x000fea0000300000 */
[----:B------:R-:W-:-:S04]  /*8b80*/  HFMA2 R3, -RZ, RZ, 0, 0 ;  /* 0x00000000ff037431 */ /* 0x000fc800000001ff */
[----:B------:R-:W-:Y:S05]  /*8b90*/  RET.REL.NODEC R2 `(_ZN7cutlass13device_kernelINS_4gemm6kernel13GemmUniversalIN4cute5tupleIJiiiiEEENS1_10collective13CollectiveMmaINS1_35MainloopSm100TmaUmmaWarpSpecializedILi4ELi2ELi4ENS5_IJNS4_1CILi1EEESB_SB_EEEEENS5_IJNSA_ILi128EEESE_SE_EEENS_12float_e4m3_tENS5_IJlSB_lEEESG_SH_NS4_8TiledMMAINS4_8MMA_AtomIJNS4_10MMA_TraitsINS4_19SM100_MMA_F8F6F4_SSEJSG_SG_fSE_SE_NS4_17integral_constantINS4_4UMMA5MajorELSO_0EEESP_NSM_INSN_7ScaleInELSQ_0EEESR_EEEEEENS4_6LayoutISC_NS5_IJNSA_ILi0EEESV_SV_EEEEENS5_IJNS4_10UnderscoreESY_SY_EEEEENS4_13SM90_TMA_LOADENS4_14ComposedLayoutINS4_7SwizzleILi3ELi4ELi3EEENS4_18smem_ptr_flag_bitsILi8EEENSU_INS5_IJNSA_ILi8EEESE_EEENS5_IJSE_SB_EEEEEEEvNS4_8identityES11_S1B_vS1C_EENS_8epilogue10collective18CollectiveEpilogueINS1E_23Sm100TmaWarpSpecializedILi2ELi2ELi64ELb0ELb0EEEJSF_NS5_IJNSU_ISE_SB_EENSU_INSA_ILi64EEESB_EEEEESG_SH_SG_SH_NS1E_6fusion15FusionCallbacksIS1I_NS1N_17LinearCombinationISG_fSG_fLNS_15FloatRoundStyleE2EEESF_S1M_JEEENS4_5SM1004TMEM4LOAD26SM100_TMEM_LOAD_32dp32b64xES11_NS12_INS13_ILi2ELi4ELi3EEES16_NSU_INS5_IJS17_S1K_EEENS5_IJS1K_SB_EEEEEEENS4_39AutoVectorizingCopyWithAssumedAlignmentILi128EEENS4_14SM90_TMA_STOREES21_S23_S23_EEEvvEEEEvNT_6ParamsE) ;  /* 0xffffff7402187950 */ /* 0x000fea0003c3ffff */
        .weak           $__internal_1_$__cuda_sm10x_tcgen05_guardrail_trap_phase_invalid_during_alloc
        .type           $__internal_1_$__cuda_sm10x_tcgen05_guardrail_trap_phase_invalid_during_alloc,@function
        .size           $__internal_1_$__cuda_sm10x_tcgen05_guardrail_trap_phase_invalid_during_alloc,($__internal_2_$__cuda_sm10x_tcgen05_guardrail_trap_unallocated_columns_being_dealloced - $__internal_1_$__cuda_sm10x_tcgen05_guardrail_trap_phase_invalid_during_alloc)
$__internal_1_$__cuda_sm10x_tcgen05_guardrail_trap_phase_invalid_during_alloc:
[----:B------:R-:W-:Y:S05]  /*8ba0*/  BPT.TRAP 0x1 ;  /* 0x000000040000795c */ /* 0x000fea0000300000 */
[----:B------:R-:W-:-:S04]  /*8bb0*/  MOV R3, 0x0 ;  /* 0x0000000000037802 */ /* 0x000fc80000000f00 */
[----:B------:R-:W-:Y:S05]  /*8bc0*/  RET.REL.NODEC R2 `(_ZN7cutlass13device_kernelINS_4gemm6kernel13GemmUniversalIN4cute5tupleIJiiiiEEENS1_10collective13CollectiveMmaINS1_35MainloopSm100TmaUmmaWarpSpecializedILi4ELi2ELi4ENS5_IJNS4_1CILi1EEESB_SB_EEEEENS5_IJNSA_ILi128EEESE_SE_EEENS_12float_e4m3_tENS5_IJlSB_lEEESG_SH_NS4_8TiledMMAINS4_8MMA_AtomIJNS4_10MMA_TraitsINS4_19SM100_MMA_F8F6F4_SSEJSG_SG_fSE_SE_NS4_17integral_constantINS4_4UMMA5MajorELSO_0EEESP_NSM_INSN_7ScaleInELSQ_0EEESR_EEEEEENS4_6LayoutISC_NS5_IJNSA_ILi0EEESV_SV_EEEEENS5_IJNS4_10UnderscoreESY_SY_EEEEENS4_13SM90_TMA_LOADENS4_14ComposedLayoutINS4_7SwizzleILi3ELi4ELi3EEENS4_18smem_ptr_flag_bitsILi8EEENSU_INS5_IJNSA_ILi8EEESE_EEENS5_IJSE_SB_EEEEEEEvNS4_8identityES11_S1B_vS1C_EENS_8epilogue10collective18CollectiveEpilogueINS1E_23Sm100TmaWarpSpecializedILi2ELi2ELi64ELb0ELb0EEEJSF_NS5_IJNSU_ISE_SB_EENSU_INSA_ILi64EEESB_EEEEESG_SH_SG_SH_NS1E_6fusion15FusionCallbacksIS1I_NS1N_17LinearCombinationISG_fSG_fLNS_15FloatRoundStyleE2EEESF_S1M_JEEENS4_5SM1004TMEM4LOAD26SM100_TMEM_LOAD_32dp32b64xES11_NS12_INS13_ILi2ELi4ELi3EEES16_NSU_INS5_IJS17_S1K_EEENS5_IJS1K_SB_EEEEEEENS4_39AutoVectorizingCopyWithAssumedAlignmentILi128EEENS4_14SM90_TMA_STOREES21_S23_S23_EEEvvEEEEvNT_6ParamsE) ;  /* 0xffffff74020c7950 */ /* 0x000fea0003c3ffff */
        .weak           $__internal_2_$__cuda_sm10x_tcgen05_guardrail_trap_unallocated_columns_being_dealloced
        .type           $__internal_2_$__cuda_sm10x_tcgen05_guardrail_trap_unallocated_columns_being_dealloced,@function
        .size           $__internal_2_$__cuda_sm10x_tcgen05_guardrail_trap_unallocated_columns_being_dealloced,(.L_x_143 - $__internal_2_$__cuda_sm10x_tcgen05_guardrail_trap_unallocated_columns_being_dealloced)
$__internal_2_$__cuda_sm10x_tcgen05_guardrail_trap_unallocated_columns_being_dealloced:
[----:B------:R-:W-:Y:S05]  /*8bd0*/  BPT.TRAP 0x1 ;  /* 0x000000040000795c */ /* 0x000fea0000300000 */
[----:B------:R-:W-:-:S04]  /*8be0*/  HFMA2 R3, -RZ, RZ, 0, 0 ;  /* 0x00000000ff037431 */ /* 0x000fc800000001ff */
[----:B------:R-:W-:Y:S05]  /*8bf0*/  RET.REL.NODEC R2 `(_ZN7cutlass13device_kernelINS_4gemm6kernel13GemmUniversalIN4cute5tupleIJiiiiEEENS1_10collective13CollectiveMmaINS1_35MainloopSm100TmaUmmaWarpSpecializedILi4ELi2ELi4ENS5_IJNS4_1CILi1EEESB_SB_EEEEENS5_IJNSA_ILi128EEESE_SE_EEENS_12float_e4m3_tENS5_IJlSB_lEEESG_SH_NS4_8TiledMMAINS4_8MMA_AtomIJNS4_10MMA_TraitsINS4_19SM100_MMA_F8F6F4_SSEJSG_SG_fSE_SE_NS4_17integral_constantINS4_4UMMA5MajorELSO_0EEESP_NSM_INSN_7ScaleInELSQ_0EEESR_EEEEEENS4_6LayoutISC_NS5_IJNSA_ILi0EEESV_SV_EEEEENS5_IJNS4_10UnderscoreESY_SY_EEEEENS4_13SM90_TMA_LOADENS4_14ComposedLayoutINS4_7SwizzleILi3ELi4ELi3EEENS4_18smem_ptr_flag_bitsILi8EEENSU_INS5_IJNSA_ILi8EEESE_EEENS5_IJSE_SB_EEEEEEEvNS4_8identityES11_S1B_vS1C_EENS_8epilogue10collective18CollectiveEpilogueINS1E_23Sm100TmaWarpSpecializedILi2ELi2ELi64ELb0ELb0EEEJSF_NS5_IJNSU_ISE_SB_EENSU_INSA_ILi64EEESB_EEEEESG_SH_SG_SH_NS1E_6fusion15FusionCallbacksIS1I_NS1N_17LinearCombinationISG_fSG_fLNS_15FloatRoundStyleE2EEESF_S1M_JEEENS4_5SM1004TMEM4LOAD26SM100_TMEM_LOAD_32dp32b64xES11_NS12_INS13_ILi2ELi4ELi3EEES16_NSU_INS5_IJS17_S1K_EEENS5_IJS1K_SB_EEEEEEENS4_39AutoVectorizingCopyWithAssumedAlignmentILi128EEENS4_14SM90_TMA_STOREES21_S23_S23_EEEvvEEEEvNT_6ParamsE) ;  /* 0xffffff7402007950 */ /* 0x000fea0003c3ffff */
.L_x_142:
[----:B------:R-:W-:-:S00]  /*8c00*/  BRA `(.L_x_142) ;  /* 0xfffffffc00fc7947 */ /* 0x000fc0000383ffff */
[----:B------:R-:W-:-:S00]  /*8c10*/  NOP ;  /* 0x0000000000007918 */ /* 0x000fc00000000000 */
        /* <DEDUP_REMOVED lines=14> */
.L_x_143:


//--------------------- .nv.global.init           --------------------------
	.section	.nv.global.init,"aw",@progbits
.nv.global.init:
	.type		$str$27,@object
	.size		$str$27,($str$28 - $str$27)
$str$27:
        /*0000*/ 	.byte	0x28, 0x61, 0x64, 0x64, 0x72, 0x65, 0x73, 0x73, 0x20, 0x26, 0x20, 0x6d, 0x61, 0x73, 0x6b, 0x29
        /*0010*/ 	.byte	0x20, 0x3d, 0x3d, 0x20, 0x30, 0x00
	.type		$str$28,@object
	.size		$str$28,($str$26 - $str$28)
$str$28:
        /*0016*/ 	.byte	0x2f, 0x74, 0x6d, 0x70, 0x2f, 0x63, 0x75, 0x74, 0x6c, 0x61, 0x73, 0x73, 0x5f, 0x73, 0x77, 0x65
        /*0026*/ 	.byte	0x65, 0x70, 0x5f, 0x73, 0x72, 0x63, 0x2f, 0x69, 0x6e, 0x63, 0x6c, 0x75, 0x64, 0x65, 0x2f, 0x63
        /*0036*/ 	.byte	0x75, 0x74, 0x65, 0x2f, 0x70, 0x6f, 0x69, 0x6e, 0x74, 0x65, 0x72, 0x5f, 0x66, 0x6c, 0x61, 0x67
        /*0046*/ 	.byte	0x67, 0x65, 0x64, 0x2e, 0x68, 0x70, 0x70, 0x00
	.type		$str$26,@object
	.size		$str$26,($str$25 - $str$26)
$str$26:
        /*004e*/ 	.byte	0x2f, 0x74, 0x6d, 0x70, 0x2f, 0x63, 0x75, 0x74, 0x6c, 0x61, 0x73, 0x73, 0x5f, 0x73, 0x77, 0x65
        /*005e*/ 	.byte	0x65, 0x70, 0x5f, 0x73, 0x72, 0x63, 0x2f, 0x69, 0x6e, 0x63, 0x6c, 0x75, 0x64, 0x65, 0x2f, 0x63
        /*006e*/ 	.byte	0x75, 0x74, 0x65, 0x2f, 0x61, 0x74, 0x6f, 0x6d, 0x2f, 0x63, 0x6f, 0x70, 0x79, 0x5f, 0x74, 0x72
        /*007e*/ 	.byte	0x61, 0x69, 0x74, 0x73, 0x5f, 0x73, 0x6d, 0x31, 0x30, 0x30, 0x2e, 0x68, 0x70, 0x70, 0x00
	.type		$str$25,@object
	.size		$str$25,(__unnamed_1 - $str$25)
$str$25:
        /*008d*/ 	.byte	0x28, 0x28, 0x75, 0x69, 0x6e, 0x74, 0x33, 0x32, 0x5f, 0x74, 0x28, 0x74, 0x68, 0x72, 0x65, 0x61
        /*009d*/ 	.byte	0x64, 0x49, 0x64, 0x78, 0x2e, 0x78, 0x29, 0x20, 0x2f, 0x20, 0x33, 0x32, 0x29, 0x20, 0x25, 0x20
        /*00ad*/ 	.byte	0x34, 0x29, 0x20, 0x3d, 0x3d, 0x20, 0x28, 0x28, 0x28, 0x74, 0x6d, 0x65, 0x6d, 0x5f, 0x61, 0x64
        /*00bd*/ 	.byte	0x64, 0x72, 0x20, 0x3e, 0x3e, 0x20, 0x31, 0x36, 0x29, 0x20, 0x2f, 0x20, 0x33, 0x32, 0x29, 0x20
        /*00cd*/ 	.byte	0x25, 0x20, 0x34, 0x29, 0x00
	.type		__unnamed_1,@object
	.size		__unnamed_1,(__unnamed_2 - __unnamed_1)
__unnamed_1:
        /*00d2*/ 	.byte	0x61, 0x75, 0x74, 0x6f, 0x20, 0x63, 0x75, 0x74, 0x65, 0x3a, 0x3a, 0x61, 0x73, 0x5f, 0x70, 0x6f
        /* <DEDUP_REMOVED lines=24> */
        /*0262*/ 	.byte	0x43, 0x3c, 0x38, 0x31, 0x39, 0x32, 0x3e, 0x3e, 0x3e, 0x3e, 0x5d, 0x00
	.type		__unnamed_2,@object
	.size		__unnamed_2,(.L_2 - __unnamed_2)
__unnamed_2:
        /* <DEDUP_REMOVED lines=42> */
        /*050e*/ 	.byte	0x3e, 0x3e, 0x3e, 0x3e, 0x5d, 0x00
.L_2:


//--------------------- .nv.shared._ZN7cutlass13device_kernelINS_4gemm6kernel13GemmUniversalIN4cute5tupleIJiiiiEEENS1_10collective13CollectiveMmaINS1_35MainloopSm100TmaUmmaWarpSpecializedILi4ELi2ELi4ENS5_IJNS4_1CILi1EEESB_SB_EEEEENS5_IJNSA_ILi128EEESE_SE_EEENS_12float_e4m3_tENS5_IJlSB_lEEESG_SH_NS4_8TiledMMAINS4_8MMA_AtomIJNS4_10MMA_TraitsINS4_19SM100_MMA_F8F6F4_SSEJSG_SG_fSE_SE_NS4_17integral_constantINS4_4UMMA5MajorELSO_0EEESP_NSM_INSN_7ScaleInELSQ_0EEESR_EEEEEENS4_6LayoutISC_NS5_IJNSA_ILi0EEESV_SV_EEEEENS5_IJNS4_10UnderscoreESY_SY_EEEEENS4_13SM90_TMA_LOADENS4_14ComposedLayoutINS4_7SwizzleILi3ELi4ELi3EEENS4_18smem_ptr_flag_bitsILi8EEENSU_INS5_IJNSA_ILi8EEESE_EEENS5_IJSE_SB_EEEEEEEvNS4_8identityES11_S1B_vS1C_EENS_8epilogue10collective18CollectiveEpilogueINS1E_23Sm100TmaWarpSpecializedILi2ELi2ELi64ELb0ELb0EEEJSF_NS5_IJNSU_ISE_SB_EENSU_INSA_ILi64EEESB_EEEEESG_SH_SG_SH_NS1E_6fusion15FusionCallbacksIS1I_NS1N_17LinearCombinationISG_fSG_fLNS_15FloatRoundStyleE2EEESF_S1M_JEEENS4_5SM1004TMEM4LOAD26SM100_TMEM_LOAD_32dp32b64xES11_NS12_INS13_ILi2ELi4ELi3EEES16_NSU_INS5_IJS17_S1K_EEENS5_IJS1K_SB_EEEEEEENS4_39AutoVectorizingCopyWithAssumedAlignmentILi128EEENS4_14SM90_TMA_STOREES21_S23_S23_EEEvvEEEEvNT_6ParamsE --------------------------
	.section	.nv.shared._ZN7cutlass13device_kernelINS_4gemm6kernel13GemmUniversalIN4cute5tupleIJiiiiEEENS1_10collective13CollectiveMmaINS1_35MainloopSm100TmaUmmaWarpSpecializedILi4ELi2ELi4ENS5_IJNS4_1CILi1EEESB_SB_EEEEENS5_IJNSA_ILi128EEESE_SE_EEENS_12float_e4m3_tENS5_IJlSB_lEEESG_SH_NS4_8TiledMMAINS4_8MMA_AtomIJNS4_10MMA_TraitsINS4_19SM100_MMA_F8F6F4_SSEJSG_SG_fSE_SE_NS4_17integral_constantINS4_4UMMA5MajorELSO_0EEESP_NSM_INSN_7ScaleInELSQ_0EEESR_EEEEEENS4_6LayoutISC_NS5_IJNSA_ILi0EEESV_SV_EEEEENS5_IJNS4_10UnderscoreESY_SY_EEEEENS4_13SM90_TMA_LOADENS4_14ComposedLayoutINS4_7SwizzleILi3ELi4ELi3EEENS4_18smem_ptr_flag_bitsILi8EEENSU_INS5_IJNSA_ILi8EEESE_EEENS5_IJSE_SB_EEEEEEEvNS4_8identityES11_S1B_vS1C_EENS_8epilogue10collective18CollectiveEpilogueINS1E_23Sm100TmaWarpSpecializedILi2ELi2ELi64ELb0ELb0EEEJSF_NS5_IJNSU_ISE_SB_EENSU_INSA_ILi64EEESB_EEEEESG_SH_SG_SH_NS1E_6fusion15FusionCallbacksIS1I_NS1N_17LinearCombinationISG_fSG_fLNS_15FloatRoundStyleE2EEESF_S1M_JEEENS4_5SM1004TMEM4LOAD26SM100_TMEM_LOAD_32dp32b64xES11_NS12_INS13_ILi2ELi4ELi3EEES16_NSU_INS5_IJS17_S1K_EEENS5_IJS1K_SB_EEEEEEENS4_39AutoVectorizingCopyWithAssumedAlignmentILi128EEENS4_14SM90_TMA_STOREES21_S23_S23_EEEvvEEEEvNT_6ParamsE,"aw",@nobits
	.sectionflags	@""
	.align	16
	.zero		1024


//--------------------- .nv.shared.reserved.0     --------------------------
	.section	.nv.shared.reserved.0,"aw",@nobits
	.weak		__nv_reservedSMEM_offset_0_alias
	.size		__nv_reservedSMEM_offset_0_alias, 0, 64
	.other		__nv_reservedSMEM_offset_0_alias,@"STO_CUDA_RESERVED_SHARED STV_DEFAULT"
__nv_reservedSMEM_offset_0_alias:
	.zero		0
.nv.shared.reserved.0:
	.zero		64
	.weak		__nv_reservedSMEM_tcgen05_partition
	.type		__nv_reservedSMEM_tcgen05_partition,@object
	.size		__nv_reservedSMEM_tcgen05_partition,(.L_0 - __nv_reservedSMEM_tcgen05_partition)
__nv_reservedSMEM_tcgen05_partition:
	.zero		32
.L_0:


//--------------------- .nv.global                --------------------------
	.section	.nv.global,"aw",@nobits
.nv.global:
	.type		_ZN39_INTERNAL_d3237ccb_4_k_cu_2c748abd_77484cute1_E,@object
	.size		_ZN39_INTERNAL_d3237ccb_4_k_cu_2c748abd_77484cute1_E,(_ZN39_INTERNAL_d3237ccb_4_k_cu_2c748abd_77484cuda3std3__45__cpo6cbeginE - _ZN39_INTERNAL_d3237ccb_4_k_cu_2c748abd_77484cute1_E)
_ZN39_INTERNAL_d3237ccb_4_k_cu_2c748abd_77484cute1_E:
	.zero		1
	.type		_ZN39_INTERNAL_d3237ccb_4_k_cu_2c748abd_77484cuda3std3__45__cpo6cbeginE,@object
	.size		_ZN39_INTERNAL_d3237ccb_4_k_cu_2c748abd_77484cuda3std3__45__cpo6cbeginE,(_ZN39_INTERNAL_d3237ccb_4_k_cu_2c748abd_77484cuda3std3__48in_placeE - _ZN39_INTERNAL_d3237ccb_4_k_cu_2c748abd_77484cuda3std3__45__cpo6cbeginE)
_ZN39_INTERNAL_d3237ccb_4_k_cu_2c748abd_77484cuda3std3__45__cpo6cbeginE:
	.zero		1
	.type		_ZN39_INTERNAL_d3237ccb_4_k_cu_2c748abd_77484cuda3std3__48in_placeE,@object
	.size		_ZN39_INTERNAL_d3237ccb_4_k_cu_2c748abd_77484cuda3std3__48in_placeE,(_ZN39_INTERNAL_d3237ccb_4_k_cu_2c748abd_77484cuda3std6ranges3__45__cpo9iter_moveE - _ZN39_INTERNAL_d3237ccb_4_k_cu_2c748abd_77484cuda3std3__48in_placeE)
_ZN39_INTERNAL_d3237ccb_4_k_cu_2c748abd_77484cuda3std3__48in_placeE:
	.zero		1
	.type		_ZN39_INTERNAL_d3237ccb_4_k_cu_2c748abd_77484cuda3std6ranges3__45__cpo9iter_moveE,@object
	.size		_ZN39_INTERNAL_d3237ccb_4_k_cu_2c748abd_77484cuda3std6ranges3__45__cpo9iter_moveE,(_ZN39_INTERNAL_d3237ccb_4_k_cu_2c748abd_77484cuda3std3__45__cpo5beginE - _ZN39_INTERNAL_d3237ccb_4_k_cu_2c748abd_77484cuda3std6ranges3__45__cpo9iter_moveE)
_ZN39_INTERNAL_d3237ccb_4_k_cu_2c748abd_77484cuda3std6ranges3__45__cpo9iter_moveE:
	.zero		1
	.type		_ZN39_INTERNAL_d3237ccb_4_k_cu_2c748abd_77484cuda3std3__45__cpo5beginE,@object
	.size		_ZN39_INTERNAL_d3237ccb_4_k_cu_2c748abd_77484cuda3std3__45__cpo5beginE,(_ZN39_INTERNAL_d3237ccb_4_k_cu_2c748abd_77484cuda3std3__441_GLOBAL__N__d3237ccb_4_k_cu_2c748abd_77486ignoreE - _ZN39_INTERNAL_d3237ccb_4_k_cu_2c748abd_77484cuda3std3__45__cpo5beginE)
_ZN39_INTERNAL_d3237ccb_4_k_cu_2c748abd_77484cuda3std3__45__cpo5beginE:
	.zero		1
	.type		_ZN39_INTERNAL_d3237ccb_4_k_cu_2c748abd_77484cuda3std3__441_GLOBAL__N__d3237ccb_4_k_cu_2c748abd_77486ignoreE,@object
	.size		_ZN39_INTERNAL_d3237ccb_4_k_cu_2c748abd_77484cuda3std3__441_GLOBAL__N__d3237ccb_4_k_cu_2c748abd_77486ignoreE,(_ZN39_INTERNAL_d3237ccb_4_k_cu_2c748abd_77484cute7productE - _ZN39_INTERNAL_d3237ccb_4_k_cu_2c748abd_77484cuda3std3__441_GLOBAL__N__d3237ccb_4_k_cu_2c748abd_77486ignoreE)
_ZN39_INTERNAL_d3237ccb_4_k_cu_2c748abd_77484cuda3std3__441_GLOBAL__N__d3237ccb_4_k_cu_2c748abd_77486ignoreE:
	.zero		1
	.type		_ZN39_INTERNAL_d3237ccb_4_k_cu_2c748abd_77484cute7productE,@object
	.size		_ZN39_INTERNAL_d3237ccb_4_k_cu_2c748abd_77484cute7productE,(_ZN39_INTERNAL_d3237ccb_4_k_cu_2c748abd_77484cuda3std3__45__cpo3endE - _ZN39_INTERNAL_d3237ccb_4_k_cu_2c748abd_77484cute7productE)
_ZN39_INTERNAL_d3237ccb_4_k_cu_2c748abd_77484cute7productE:
	.zero		1
	.type		_ZN39_INTERNAL_d3237ccb_4_k_cu_2c748abd_77484cuda3std3__45__cpo3endE,@object
	.size		_ZN39_INTERNAL_d3237ccb_4_k_cu_2c748abd_77484cuda3std3__45__cpo3endE,(_ZN39_INTERNAL_d3237ccb_4_k_cu_2c748abd_77484cuda3std3__419piecewise_constructE - _ZN39_INTERNAL_d3237ccb_4_k_cu_2c748abd_77484cuda3std3__45__cpo3endE)
_ZN39_INTERNAL_d3237ccb_4_k_cu_2c748abd_77484cuda3std3__45__cpo3endE:
	.zero		1
	.type		_ZN39_INTERNAL_d3237ccb_4_k_cu_2c748abd_77484cuda3std3__419piecewise_constructE,@object
	.size		_ZN39_INTERNAL_d3237ccb_4_k_cu_2c748abd_77484cuda3std3__419piecewise_constructE,(_ZN39_INTERNAL_d3237ccb_4_k_cu_2c748abd_77484cuda3std3__45__cpo4cendE - _ZN39_INTERNAL_d3237ccb_4_k_cu_2c748abd_77484cuda3std3__419piecewise_constructE)
_ZN39_INTERNAL_d3237ccb_4_k_cu_2c748abd_77484cuda3std3__419piecewise_constructE:
	.zero		1
	.type		_ZN39_INTERNAL_d3237ccb_4_k_cu_2c748abd_77484cuda3std3__45__cpo4cendE,@object
	.size		_ZN39_INTERNAL_d3237ccb_4_k_cu_2c748abd_77484cuda3std3__45__cpo4cendE,(_ZN39_INTERNAL_d3237ccb_4_k_cu_2c748abd_77484cuda3std6ranges3__45__cpo4swapE - _ZN39_INTERNAL_d3237ccb_4_k_cu_2c748abd_77484cuda3std3__45__cpo4cendE)
_ZN39_INTERNAL_d3237ccb_4_k_cu_2c748abd_77484cuda3std3__45__cpo4cendE:
	.zero		1
	.type		_ZN39_INTERNAL_d3237ccb_4_k_cu_2c748abd_77484cuda3std6ranges3__45__cpo4swapE,@object
	.size		_ZN39_INTERNAL_d3237ccb_4_k_cu_2c748abd_77484cuda3std6ranges3__45__cpo4swapE,(.L_10 - _ZN39_INTERNAL_d3237ccb_4_k_cu_2c748abd_77484cuda3std6ranges3__45__cpo4swapE)
_ZN39_INTERNAL_d3237ccb_4_k_cu_2c748abd_77484cuda3std6ranges3__45__cpo4swapE:
	.zero		1
.L_10:


//--------------------- .nv.constant0._ZN7cutlass13device_kernelINS_4gemm6kernel13GemmUniversalIN4cute5tupleIJiiiiEEENS1_10collective13CollectiveMmaINS1_35MainloopSm100TmaUmmaWarpSpecializedILi4ELi2ELi4ENS5_IJNS4_1CILi1EEESB_SB_EEEEENS5_IJNSA_ILi128EEESE_SE_EEENS_12float_e4m3_tENS5_IJlSB_lEEESG_SH_NS4_8TiledMMAINS4_8MMA_AtomIJNS4_10MMA_TraitsINS4_19SM100_MMA_F8F6F4_SSEJSG_SG_fSE_SE_NS4_17integral_constantINS4_4UMMA5MajorELSO_0EEESP_NSM_INSN_7ScaleInELSQ_0EEESR_EEEEEENS4_6LayoutISC_NS5_IJNSA_ILi0EEESV_SV_EEEEENS5_IJNS4_10UnderscoreESY_SY_EEEEENS4_13SM90_TMA_LOADENS4_14ComposedLayoutINS4_7SwizzleILi3ELi4ELi3EEENS4_18smem_ptr_flag_bitsILi8EEENSU_INS5_IJNSA_ILi8EEESE_EEENS5_IJSE_SB_EEEEEEEvNS4_8identityES11_S1B_vS1C_EENS_8epilogue10collective18CollectiveEpilogueINS1E_23Sm100TmaWarpSpecializedILi2ELi2ELi64ELb0ELb0EEEJSF_NS5_IJNSU_ISE_SB_EENSU_INSA_ILi64EEESB_EEEEESG_SH_SG_SH_NS1E_6fusion15FusionCallbacksIS1I_NS1N_17LinearCombinationISG_fSG_fLNS_15FloatRoundStyleE2EEESF_S1M_JEEENS4_5SM1004TMEM4LOAD26SM100_TMEM_LOAD_32dp32b64xES11_NS12_INS13_ILi2ELi4ELi3EEES16_NSU_INS5_IJS17_S1K_EEENS5_IJS1K_SB_EEEEEEENS4_39AutoVectorizingCopyWithAssumedAlignmentILi128EEENS4_14SM90_TMA_STOREES21_S23_S23_EEEvvEEEEvNT_6ParamsE --------------------------
	.section	.nv.constant0._ZN7cutlass13device_kernelINS_4gemm6kernel13GemmUniversalIN4cute5tupleIJiiiiEEENS1_10collective13CollectiveMmaINS1_35MainloopSm100TmaUmmaWarpSpecializedILi4ELi2ELi4ENS5_IJNS4_1CILi1EEESB_SB_EEEEENS5_IJNSA_ILi128EEESE_SE_EEENS_12float_e4m3_tENS5_IJlSB_lEEESG_SH_NS4_8TiledMMAINS4_8MMA_AtomIJNS4_10MMA_TraitsINS4_19SM100_MMA_F8F6F4_SSEJSG_SG_fSE_SE_NS4_17integral_constantINS4_4UMMA5MajorELSO_0EEESP_NSM_INSN_7ScaleInELSQ_0EEESR_EEEEEENS4_6LayoutISC_NS5_IJNSA_ILi0EEESV_SV_EEEEENS5_IJNS4_10UnderscoreESY_SY_EEEEENS4_13SM90_TMA_LOADENS4_14ComposedLayoutINS4_7SwizzleILi3ELi4ELi3EEENS4_18smem_ptr_flag_bitsILi8EEENSU_INS5_IJNSA_ILi8EEESE_EEENS5_IJSE_SB_EEEEEEEvNS4_8identityES11_S1B_vS1C_EENS_8epilogue10collective18CollectiveEpilogueINS1E_23Sm100TmaWarpSpecializedILi2ELi2ELi64ELb0ELb0EEEJSF_NS5_IJNSU_ISE_SB_EENSU_INSA_ILi64EEESB_EEEEESG_SH_SG_SH_NS1E_6fusion15FusionCallbacksIS1I_NS1N_17LinearCombinationISG_fSG_fLNS_15FloatRoundStyleE2EEESF_S1M_JEEENS4_5SM1004TMEM4LOAD26SM100_TMEM_LOAD_32dp32b64xES11_NS12_INS13_ILi2ELi4ELi3EEES16_NSU_INS5_IJS17_S1K_EEENS5_IJS1K_SB_EEEEEEENS4_39AutoVectorizingCopyWithAssumedAlignmentILi128EEENS4_14SM90_TMA_STOREES21_S23_S23_EEEvvEEEEvNT_6ParamsE,"a",@progbits
	.sectionflags	@""
	.align	4
.nv.constant0._ZN7cutlass13device_kernelINS_4gemm6kernel13GemmUniversalIN4cute5tupleIJiiiiEEENS1_10collective13CollectiveMmaINS1_35MainloopSm100TmaUmmaWarpSpecializedILi4ELi2ELi4ENS5_IJNS4_1CILi1EEESB_SB_EEEEENS5_IJNSA_ILi128EEESE_SE_EEENS_12float_e4m3_tENS5_IJlSB_lEEESG_SH_NS4_8TiledMMAINS4_8MMA_AtomIJNS4_10MMA_TraitsINS4_19SM100_MMA_F8F6F4_SSEJSG_SG_fSE_SE_NS4_17integral_constantINS4_4UMMA5MajorELSO_0EEESP_NSM_INSN_7ScaleInELSQ_0EEESR_EEEEEENS4_6LayoutISC_NS5_IJNSA_ILi0EEESV_SV_EEEEENS5_IJNS4_10UnderscoreESY_SY_EEEEENS4_13SM90_TMA_LOADENS4_14ComposedLayoutINS4_7SwizzleILi3ELi4ELi3EEENS4_18smem_ptr_flag_bitsILi8EEENSU_INS5_IJNSA_ILi8EEESE_EEENS5_IJSE_SB_EEEEEEEvNS4_8identityES11_S1B_vS1C_EENS_8epilogue10collective18CollectiveEpilogueINS1E_23Sm100TmaWarpSpecializedILi2ELi2ELi64ELb0ELb0EEEJSF_NS5_IJNSU_ISE_SB_EENSU_INSA_ILi64EEESB_EEEEESG_SH_SG_SH_NS1E_6fusion15FusionCallbacksIS1I_NS1N_17LinearCombinationISG_fSG_fLNS_15FloatRoundStyleE2EEESF_S1M_JEEENS4_5SM1004TMEM4LOAD26SM100_TMEM_LOAD_32dp32b64xES11_NS12_INS13_ILi2ELi4ELi3EEES16_NSU_INS5_IJS17_S1K_EEENS5_IJS1K_SB_EEEEEEENS4_39AutoVectorizingCopyWithAssumedAlignmentILi128EEENS4_14SM90_TMA_STOREES21_S23_S23_EEEvvEEEEvNT_6ParamsE:
	.zero		2944


//--------------------- SYMBOLS --------------------------

	.type		.nv.reservedSmem.offset0,@object
	.size		.nv.reservedSmem.offset0,0x4
	.type		.nv.reservedSmem.cap,@object
	.size		.nv.reservedSmem.cap,0x4
	.type		__assertfail,@function
